	.headerflags	@"EF_CUDA_TEXMODE_UNIFIED EF_CUDA_64BIT_ADDRESS EF_CUDA_ACCELERATORS EF_CUDA_SM90 EF_CUDA_VIRTUAL_SM(EF_CUDA_SM90)"
	.elftype	@"ET_EXEC"


//--------------------- .nv.info                  --------------------------
	.section	.nv.info,"",@"SHT_CUDA_INFO"
	.align	4


	//----- nvinfo : EIATTR_REGCOUNT
	.align		4
        /*0000*/ 	.byte	0x04, 0x2f
        /*0002*/ 	.short	(.L_1 - .L_0)
	.align		4
.L_0:
        /*0004*/ 	.word	index@(triton_poi_fused__unsafe_index_add_mul_relu_sub_threshold_backward_37)
        /*0008*/ 	.word	0x00000074


	//----- nvinfo : EIATTR_MIN_STACK_SIZE
	.align		4
.L_1:
        /*000c*/ 	.byte	0x04, 0x12
        /*000e*/ 	.short	(.L_3 - .L_2)
	.align		4
.L_2:
        /*0010*/ 	.word	index@(triton_poi_fused__unsafe_index_add_mul_relu_sub_threshold_backward_37)
        /*0014*/ 	.word	0x00000000


	//----- nvinfo : EIATTR_FRAME_SIZE
	.align		4
.L_3:
        /*0018*/ 	.byte	0x04, 0x11
        /*001a*/ 	.short	(.L_5 - .L_4)
	.align		4
.L_4:
        /*001c*/ 	.word	index@(triton_poi_fused__unsafe_index_add_mul_relu_sub_threshold_backward_37)
        /*0020*/ 	.word	0x00000000


	//----- nvinfo : EIATTR_MIN_STACK_SIZE
	.align		4
.L_5:
        /*0024*/ 	.byte	0x04, 0x12
        /*0026*/ 	.short	(.L_7 - .L_6)
	.align		4
.L_6:
        /*0028*/ 	.word	index@(triton_poi_fused__unsafe_index_add_mul_relu_sub_threshold_backward_37)
        /*002c*/ 	.word	0x00000000
.L_7:


//--------------------- .nv.info.triton_poi_fused__unsafe_index_add_mul_relu_sub_threshold_backward_37 --------------------------
	.section	.nv.info.triton_poi_fused__unsafe_index_add_mul_relu_sub_threshold_backward_37,"",@"SHT_CUDA_INFO"
	.sectionflags	@""
	.align	4


	//----- nvinfo : EIATTR_CUDA_API_VERSION
	.align		4
        /*0000*/ 	.byte	0x04, 0x37
        /*0002*/ 	.short	(.L_9 - .L_8)
.L_8:
        /*0004*/ 	.word	0x0000007c


	//----- nvinfo : EIATTR_KPARAM_INFO
	.align		4
.L_9:
        /*0008*/ 	.byte	0x04, 0x17
        /*000a*/ 	.short	(.L_11 - .L_10)
.L_10:
        /*000c*/ 	.word	0x00000000
        /*0010*/ 	.short	0x0019
        /*0012*/ 	.short	0x00c4
        /*0014*/ 	.byte	0x00, 0xf0, 0x11, 0x00


	//----- nvinfo : EIATTR_KPARAM_INFO
	.align		4
.L_11:
        /*0018*/ 	.byte	0x04, 0x17
        /*001a*/ 	.short	(.L_13 - .L_12)
.L_12:
        /*001c*/ 	.word	0x00000000
        /*0020*/ 	.short	0x0018
        /*0022*/ 	.short	0x00c0
        /*0024*/ 	.byte	0x00, 0xf0, 0x11, 0x00


	//----- nvinfo : EIATTR_KPARAM_INFO
	.align		4
.L_13:
        /*0028*/ 	.byte	0x04, 0x17
        /*002a*/ 	.short	(.L_15 - .L_14)
.L_14:
        /*002c*/ 	.word	0x00000000
        /*0030*/ 	.short	0x0017
        /*0032*/ 	.short	0x00b8
        /*0034*/ 	.byte	0x00, 0xf4, 0x21, 0x00


	//----- nvinfo : EIATTR_KPARAM_INFO
	.align		4
.L_15:
        /*0038*/ 	.byte	0x04, 0x17
        /*003a*/ 	.short	(.L_17 - .L_16)
.L_16:
        /*003c*/ 	.word	0x00000000
        /*0040*/ 	.short	0x0016
        /*0042*/ 	.short	0x00b0
        /*0044*/ 	.byte	0x00, 0xf4, 0x21, 0x00


	//----- nvinfo : EIATTR_KPARAM_INFO
	.align		4
.L_17:
        /*0048*/ 	.byte	0x04, 0x17
        /*004a*/ 	.short	(.L_19 - .L_18)
.L_18:
        /*004c*/ 	.word	0x00000000
        /*0050*/ 	.short	0x0015
        /*0052*/ 	.short	0x00a8
        /*0054*/ 	.byte	0x00, 0xf4, 0x21, 0x00


	//----- nvinfo : EIATTR_KPARAM_INFO
	.align		4
.L_19:
        /*0058*/ 	.byte	0x04, 0x17
        /*005a*/ 	.short	(.L_21 - .L_20)
.L_20:
        /*005c*/ 	.word	0x00000000
        /*0060*/ 	.short	0x0014
        /*0062*/ 	.short	0x00a0
        /*0064*/ 	.byte	0x00, 0xf4, 0x21, 0x00


	//----- nvinfo : EIATTR_KPARAM_INFO
	.align		4
.L_21:
        /*0068*/ 	.byte	0x04, 0x17
        /*006a*/ 	.short	(.L_23 - .L_22)
.L_22:
        /*006c*/ 	.word	0x00000000
        /*0070*/ 	.short	0x0013
        /*0072*/ 	.short	0x0098
        /*0074*/ 	.byte	0x00, 0xf4, 0x21, 0x00


	//----- nvinfo : EIATTR_KPARAM_INFO
	.align		4
.L_23:
        /*0078*/ 	.byte	0x04, 0x17
        /*007a*/ 	.short	(.L_25 - .L_24)
.L_24:
        /*007c*/ 	.word	0x00000000
        /*0080*/ 	.short	0x0012
        /*0082*/ 	.short	0x0090
        /*0084*/ 	.byte	0x00, 0xf4, 0x21, 0x00


	//----- nvinfo : EIATTR_KPARAM_INFO
	.align		4
.L_25:
        /*0088*/ 	.byte	0x04, 0x17
        /*008a*/ 	.short	(.L_27 - .L_26)
.L_26:
        /*008c*/ 	.word	0x00000000
        /*0090*/ 	.short	0x0011
        /*0092*/ 	.short	0x0088
        /*0094*/ 	.byte	0x00, 0xf4, 0x21, 0x00


	//----- nvinfo : EIATTR_KPARAM_INFO
	.align		4
.L_27:
        /*0098*/ 	.byte	0x04, 0x17
        /*009a*/ 	.short	(.L_29 - .L_28)
.L_28:
        /*009c*/ 	.word	0x00000000
        /*00a0*/ 	.short	0x0010
        /*00a2*/ 	.short	0x0080
        /*00a4*/ 	.byte	0x00, 0xf4, 0x21, 0x00


	//----- nvinfo : EIATTR_KPARAM_INFO
	.align		4
.L_29:
        /*00a8*/ 	.byte	0x04, 0x17
        /*00aa*/ 	.short	(.L_31 - .L_30)
.L_30:
        /*00ac*/ 	.word	0x00000000
        /*00b0*/ 	.short	0x000f
        /*00b2*/ 	.short	0x0078
        /*00b4*/ 	.byte	0x00, 0xf4, 0x21, 0x00


	//----- nvinfo : EIATTR_KPARAM_INFO
	.align		4
.L_31:
        /*00b8*/ 	.byte	0x04, 0x17
        /*00ba*/ 	.short	(.L_33 - .L_32)
.L_32:
        /*00bc*/ 	.word	0x00000000
        /*00c0*/ 	.short	0x000e
        /*00c2*/ 	.short	0x0070
        /*00c4*/ 	.byte	0x00, 0xf4, 0x21, 0x00


	//----- nvinfo : EIATTR_KPARAM_INFO
	.align		4
.L_33:
        /*00c8*/ 	.byte	0x04, 0x17
        /*00ca*/ 	.short	(.L_35 - .L_34)
.L_34:
        /*00cc*/ 	.word	0x00000000
        /*00d0*/ 	.short	0x000d
        /*00d2*/ 	.short	0x0068
        /*00d4*/ 	.byte	0x00, 0xf4, 0x21, 0x00


	//----- nvinfo : EIATTR_KPARAM_INFO
	.align		4
.L_35:
        /*00d8*/ 	.byte	0x04, 0x17
        /*00da*/ 	.short	(.L_37 - .L_36)
.L_36:
        /*00dc*/ 	.word	0x00000000
        /*00e0*/ 	.short	0x000c
        /*00e2*/ 	.short	0x0060
        /*00e4*/ 	.byte	0x00, 0xf4, 0x21, 0x00


	//----- nvinfo : EIATTR_KPARAM_INFO
	.align		4
.L_37:
        /*00e8*/ 	.byte	0x04, 0x17
        /*00ea*/ 	.short	(.L_39 - .L_38)
.L_38:
        /*00ec*/ 	.word	0x00000000
        /*00f0*/ 	.short	0x000b
        /*00f2*/ 	.short	0x0058
        /*00f4*/ 	.byte	0x00, 0xf4, 0x21, 0x00


	//----- nvinfo : EIATTR_KPARAM_INFO
	.align		4
.L_39:
        /*00f8*/ 	.byte	0x04, 0x17
        /*00fa*/ 	.short	(.L_41 - .L_40)
.L_40:
        /*00fc*/ 	.word	0x00000000
        /*0100*/ 	.short	0x000a
        /*0102*/ 	.short	0x0050
        /*0104*/ 	.byte	0x00, 0xf4, 0x21, 0x00


	//----- nvinfo : EIATTR_KPARAM_INFO
	.align		4
.L_41:
        /*0108*/ 	.byte	0x04, 0x17
        /*010a*/ 	.short	(.L_43 - .L_42)
.L_42:
        /*010c*/ 	.word	0x00000000
        /*0110*/ 	.short	0x0009
        /*0112*/ 	.short	0x0048
        /*0114*/ 	.byte	0x00, 0xf4, 0x21, 0x00


	//----- nvinfo : EIATTR_KPARAM_INFO
	.align		4
.L_43:
        /*0118*/ 	.byte	0x04, 0x17
        /*011a*/ 	.short	(.L_45 - .L_44)
.L_44:
        /*011c*/ 	.word	0x00000000
        /*0120*/ 	.short	0x0008
        /*0122*/ 	.short	0x0040
        /*0124*/ 	.byte	0x00, 0xf4, 0x21, 0x00


	//----- nvinfo : EIATTR_KPARAM_INFO
	.align		4
.L_45:
        /*0128*/ 	.byte	0x04, 0x17
        /*012a*/ 	.short	(.L_47 - .L_46)
.L_46:
        /*012c*/ 	.word	0x00000000
        /*0130*/ 	.short	0x0007
        /*0132*/ 	.short	0x0038
        /*0134*/ 	.byte	0x00, 0xf4, 0x21, 0x00


	//----- nvinfo : EIATTR_KPARAM_INFO
	.align		4
.L_47:
        /*0138*/ 	.byte	0x04, 0x17
        /*013a*/ 	.short	(.L_49 - .L_48)
.L_48:
        /*013c*/ 	.word	0x00000000
        /*0140*/ 	.short	0x0006
        /*0142*/ 	.short	0x0030
        /*0144*/ 	.byte	0x00, 0xf4, 0x21, 0x00


	//----- nvinfo : EIATTR_KPARAM_INFO
	.align		4
.L_49:
        /*0148*/ 	.byte	0x04, 0x17
        /*014a*/ 	.short	(.L_51 - .L_50)
.L_50:
        /*014c*/ 	.word	0x00000000
        /*0150*/ 	.short	0x0005
        /*0152*/ 	.short	0x0028
        /*0154*/ 	.byte	0x00, 0xf4, 0x21, 0x00


	//----- nvinfo : EIATTR_KPARAM_INFO
	.align		4
.L_51:
        /*0158*/ 	.byte	0x04, 0x17
        /*015a*/ 	.short	(.L_53 - .L_52)
.L_52:
        /*015c*/ 	.word	0x00000000
        /*0160*/ 	.short	0x0004
        /*0162*/ 	.short	0x0020
        /*0164*/ 	.byte	0x00, 0xf4, 0x21, 0x00


	//----- nvinfo : EIATTR_KPARAM_INFO
	.align		4
.L_53:
        /*0168*/ 	.byte	0x04, 0x17
        /*016a*/ 	.short	(.L_55 - .L_54)
.L_54:
        /*016c*/ 	.word	0x00000000
        /*0170*/ 	.short	0x0003
        /*0172*/ 	.short	0x0018
        /*0174*/ 	.byte	0x00, 0xf4, 0x21, 0x00


	//----- nvinfo : EIATTR_KPARAM_INFO
	.align		4
.L_55:
        /*0178*/ 	.byte	0x04, 0x17
        /*017a*/ 	.short	(.L_57 - .L_56)
.L_56:
        /*017c*/ 	.word	0x00000000
        /*0180*/ 	.short	0x0002
        /*0182*/ 	.short	0x0010
        /*0184*/ 	.byte	0x00, 0xf4, 0x21, 0x00


	//----- nvinfo : EIATTR_KPARAM_INFO
	.align		4
.L_57:
        /*0188*/ 	.byte	0x04, 0x17
        /*018a*/ 	.short	(.L_59 - .L_58)
.L_58:
        /*018c*/ 	.word	0x00000000
        /*0190*/ 	.short	0x0001
        /*0192*/ 	.short	0x0008
        /*0194*/ 	.byte	0x00, 0xf4, 0x21, 0x00


	//----- nvinfo : EIATTR_KPARAM_INFO
	.align		4
.L_59:
        /*0198*/ 	.byte	0x04, 0x17
        /*019a*/ 	.short	(.L_61 - .L_60)
.L_60:
        /*019c*/ 	.word	0x00000000
        /*01a0*/ 	.short	0x0000
        /*01a2*/ 	.short	0x0000
        /*01a4*/ 	.byte	0x00, 0xf4, 0x21, 0x00


	//----- nvinfo : EIATTR_SPARSE_MMA_MASK
	.align		4
.L_61:
        /*01a8*/ 	.byte	0x03, 0x50
        /*01aa*/ 	.short	0x0000


	//----- nvinfo : EIATTR_MAXREG_COUNT
	.align		4
        /*01ac*/ 	.byte	0x03, 0x1b
        /*01ae*/ 	.short	0x00ff


	//----- nvinfo : EIATTR_EXIT_INSTR_OFFSETS
	.align		4
        /*01b0*/ 	.byte	0x04, 0x1c
        /*01b2*/ 	.short	(.L_63 - .L_62)


	//   ....[0]....
.L_62:
        /*01b4*/ 	.word	0x00005a40


	//----- nvinfo : EIATTR_REQNTID
	.align		4
.L_63:
        /*01b8*/ 	.byte	0x04, 0x10
        /*01ba*/ 	.short	(.L_65 - .L_64)
.L_64:
        /*01bc*/ 	.word	0x00000100
        /*01c0*/ 	.word	0x00000001
        /*01c4*/ 	.word	0x00000001


	//----- nvinfo : EIATTR_CBANK_PARAM_SIZE
	.align		4
.L_65:
        /*01c8*/ 	.byte	0x03, 0x19
        /*01ca*/ 	.short	0x00c8


	//----- nvinfo : EIATTR_PARAM_CBANK
	.align		4
        /*01cc*/ 	.byte	0x04, 0x0a
        /*01ce*/ 	.short	(.L_67 - .L_66)
	.align		4
.L_66:
        /*01d0*/ 	.word	index@(.nv.constant0.triton_poi_fused__unsafe_index_add_mul_relu_sub_threshold_backward_37)
        /*01d4*/ 	.short	0x0210
        /*01d6*/ 	.short	0x00c8


	//----- nvinfo : EIATTR_SW_WAR
	.align		4
.L_67:
        /*01d8*/ 	.byte	0x04, 0x36
        /*01da*/ 	.short	(.L_69 - .L_68)
.L_68:
        /*01dc*/ 	.word	0x00000008
.L_69:


//--------------------- .nv.callgraph             --------------------------
	.section	.nv.callgraph,"",@"SHT_CUDA_CALLGRAPH"
	.align	4
	.sectionentsize	8
	.align		4
        /*0000*/ 	.word	0x00000000
	.align		4
        /*0004*/ 	.word	0xffffffff
	.align		4
        /*0008*/ 	.word	0x00000000
	.align		4
        /*000c*/ 	.word	0xfffffffe
	.align		4
        /*0010*/ 	.word	0x00000000
	.align		4
        /*0014*/ 	.word	0xfffffffd
	.align		4
        /*0018*/ 	.word	0x00000000
	.align		4
        /*001c*/ 	.word	0xfffffffc


//--------------------- .text.triton_poi_fused__unsafe_index_add_mul_relu_sub_threshold_backward_37 --------------------------
	.section	.text.triton_poi_fused__unsafe_index_add_mul_relu_sub_threshold_backward_37,"ax",@progbits
	.sectionflags	@"SHF_BARRIERS=1"
	.align	128
        .global         triton_poi_fused__unsafe_index_add_mul_relu_sub_threshold_backward_37
        .type           triton_poi_fused__unsafe_index_add_mul_relu_sub_threshold_backward_37,@function
        .size           triton_poi_fused__unsafe_index_add_mul_relu_sub_threshold_backward_37,(.L_x_1 - triton_poi_fused__unsafe_index_add_mul_relu_sub_threshold_backward_37)
        .other          triton_poi_fused__unsafe_index_add_mul_relu_sub_threshold_backward_37,@"STO_CUDA_ENTRY STV_DEFAULT"
triton_poi_fused__unsafe_index_add_mul_relu_sub_threshold_backward_37:
.text.triton_poi_fused__unsafe_index_add_mul_relu_sub_threshold_backward_37:
[----:B------:R-:W-:Y:S01]  /*0000*/  LDC R1, c[0x0][0x28] ;  /* 0x00000a00ff017b82 */ /* 0x000fe20000000800 */
[----:B------:R-:W1:Y:S07]  /*0010*/  S2R R2, SR_TID.X ;  /* 0x0000000000027919 */ /* 0x000e6e0000002100 */
[----:B------:R-:W2:Y:S01]  /*0020*/  LDC.64 R36, c[0x0][0x240] ;  /* 0x00009000ff247b82 */ /* 0x000ea20000000a00 */
[----:B------:R-:W-:Y:S01]  /*0030*/  ULDC.64 UR6, c[0x0][0x208] ;  /* 0x0000820000067ab9 */ /* 0x000fe20000000a00 */
[----:B------:R-:W3:Y:S01]  /*0040*/  S2R R3, SR_CTAID.Y ;  /* 0x0000000000037919 */ /* 0x000ee20000002600 */
[----:B------:R-:W4:Y:S05]  /*0050*/  S2R R26, SR_CTAID.X ;  /* 0x00000000001a7919 */ /* 0x000f2a0000002500 */
[----:B------:R-:W5:Y:S01]  /*0060*/  S2UR UR5, SR_CgaCtaId ;  /* 0x00000000000579c3 */ /* 0x000f620000008800 */
[----:B------:R-:W-:Y:S01]  /*0070*/  UMOV UR4, 0x400 ;  /* 0x0000040000047882 */ /* 0x000fe20000000000 */
[----:B------:R-:W-:Y:S01]  /*0080*/  ULDC.64 UR8, c[0x0][0x228] ;  /* 0x00008a0000087ab9 */ /* 0x000fe20000000a00 */
[----:B------:R-:W-:-:S05]  /*0090*/  ULDC.64 UR10, c[0x0][0x2a0] ;  /* 0x0000a800000a7ab9 */ /* 0x000fca0000000a00 */
[----:B------:R-:W2:Y:S08]  /*00a0*/  LDC.64 R32, c[0x0][0x220] ;  /* 0x00008800ff207b82 */ /* 0x000eb00000000a00 */
[----:B------:R-:W2:Y:S01]  /*00b0*/  LDC.64 R20, c[0x0][0x230] ;  /* 0x00008c00ff147b82 */ /* 0x000ea20000000a00 */
[----:B-1----:R-:W-:-:S07]  /*00c0*/  SHF.L.U32 R6, R2, 0x4, RZ ;  /* 0x0000000402067819 */ /* 0x002fce00000006ff */
[----:B------:R-:W1:Y:S01]  /*00d0*/  LDC.64 R24, c[0x0][0x218] ;  /* 0x00008600ff187b82 */ /* 0x000e620000000a00 */
[----:B------:R-:W-:Y:S02]  /*00e0*/  LOP3.LUT R5, R2, 0xc0, RZ, 0xc0, !PT ;  /* 0x000000c002057812 */ /* 0x000fe400078ec0ff */
[----:B------:R-:W-:Y:S02]  /*00f0*/  LOP3.LUT R0, R6, 0xf0, RZ, 0xc0, !PT ;  /* 0x000000f006007812 */ /* 0x000fe400078ec0ff */
[----:B------:R-:W-:Y:S02]  /*0100*/  SHF.R.U32.HI R7, RZ, 0x4, R5 ;  /* 0x00000004ff077819 */ /* 0x000fe40000011605 */
[----:B---3--:R-:W-:Y:S01]  /*0110*/  PRMT R4, R0, 0x6540, R3 ;  /* 0x0000654000047816 */ /* 0x008fe20000000003 */
[----:B------:R-:W3:Y:S01]  /*0120*/  LDC.64 R18, c[0x0][0x238] ;  /* 0x00008e00ff127b82 */ /* 0x000ee20000000a00 */
[----:B------:R-:W-:Y:S02]  /*0130*/  SHF.R.U32.HI R0, RZ, 0x4, R2 ;  /* 0x00000004ff007819 */ /* 0x000fe40000011602 */
[----:B------:R-:W-:-:S02]  /*0140*/  SHF.R.S32.HI R9, RZ, 0x1f, R4 ;  /* 0x0000001fff097819 */ /* 0x000fc40000011404 */
[----:B------:R-:W-:Y:S02]  /*0150*/  SGXT.U32 R0, R0, 0x2 ;  /* 0x000000020000781a */ /* 0x000fe40000000000 */
[----:B------:R-:W-:Y:S01]  /*0160*/  LEA.HI R9, R9, R4, RZ, 0x9 ;  /* 0x0000000409097211 */ /* 0x000fe200078f48ff */
[----:B------:R-:W1:Y:S01]  /*0170*/  LDC.64 R16, c[0x0][0x248] ;  /* 0x00009200ff107b82 */ /* 0x000e620000000a00 */
[----:B------:R-:W-:Y:S02]  /*0180*/  LOP3.LUT R22, R7, R0, RZ, 0xfc, !PT ;  /* 0x0000000007167212 */ /* 0x000fe400078efcff */
[----:B----4-:R-:W-:Y:S02]  /*0190*/  SHF.L.U32 R23, R26, 0x4, RZ ;  /* 0x000000041a177819 */ /* 0x010fe400000006ff */
[----:B------:R-:W-:Y:S02]  /*01a0*/  SHF.L.U32 R7, R9, 0xc, RZ ;  /* 0x0000000c09077819 */ /* 0x000fe400000006ff */
[----:B------:R-:W-:-:S02]  /*01b0*/  SHF.R.S32.HI R11, RZ, 0x17, R3 ;  /* 0x00000017ff0b7819 */ /* 0x000fc40000011403 */
[----:B------:R-:W-:Y:S02]  /*01c0*/  LOP3.LUT R0, R22, R23, RZ, 0xfc, !PT ;  /* 0x0000001716007212 */ /* 0x000fe400078efcff */
[----:B------:R-:W-:Y:S02]  /*01d0*/  LOP3.LUT R13, R7, 0xffe00000, RZ, 0xc0, !PT ;  /* 0xffe00000070d7812 */ /* 0x000fe400078ec0ff */
[----:B------:R-:W-:Y:S02]  /*01e0*/  SGXT R11, R11, 0x1 ;  /* 0x000000010b0b781a */ /* 0x000fe40000000200 */
[----:B------:R-:W-:Y:S02]  /*01f0*/  LOP3.LUT R7, R4, 0x4, RZ, 0xfc, !PT ;  /* 0x0000000404077812 */ /* 0x000fe400078efcff */
[----:B------:R-:W-:Y:S02]  /*0200*/  LEA R14, R0, R13, 0x9 ;  /* 0x0000000d000e7211 */ /* 0x000fe400078e48ff */
[----:B------:R-:W-:-:S02]  /*0210*/  LEA.HI R0, R11, R7, RZ, 0x9 ;  /* 0x000000070b007211 */ /* 0x000fc400078f48ff */
[----:B------:R-:W-:Y:S02]  /*0220*/  LOP3.LUT R9, R9, 0xfffffe00, RZ, 0xc0, !PT ;  /* 0xfffffe0009097812 */ /* 0x000fe400078ec0ff */
[----:B------:R-:W-:Y:S02]  /*0230*/  LOP3.LUT R10, R4, 0x8, RZ, 0xfc, !PT ;  /* 0x00000008040a7812 */ /* 0x000fe400078efcff */
[----:B------:R-:W-:Y:S02]  /*0240*/  LOP3.LUT R8, R0, 0xfffffe00, RZ, 0xc0, !PT ;  /* 0xfffffe0000087812 */ /* 0x000fe400078ec0ff */
[----:B------:R-:W-:Y:S02]  /*0250*/  IADD3 R0, R14, R4, -R9 ;  /* 0x000000040e007210 */ /* 0x000fe40007ffe809 */
[----:B------:R-:W-:Y:S02]  /*0260*/  LEA.HI R12, R11, R10, RZ, 0x9 ;  /* 0x0000000a0b0c7211 */ /* 0x000fe400078f48ff */
[----:B------:R-:W-:-:S02]  /*0270*/  LOP3.LUT R4, R4, 0xc, RZ, 0xfc, !PT ;  /* 0x0000000c04047812 */ /* 0x000fc400078efcff */
[----:B------:R-:W-:Y:S02]  /*0280*/  LOP3.LUT R13, R12, 0xfffffe00, RZ, 0xc0, !PT ;  /* 0xfffffe000c0d7812 */ /* 0x000fe400078ec0ff */
[----:B------:R-:W-:Y:S01]  /*0290*/  IADD3 R15, R14, R7, -R8 ;  /* 0x000000070e0f7210 */ /* 0x000fe20007ffe808 */
[----:B--2---:R-:W-:Y:S01]  /*02a0*/  IMAD.WIDE R8, R0, 0x4, R36 ;  /* 0x0000000400087825 */ /* 0x004fe200078e0224 */
[----:B------:R-:W-:Y:S02]  /*02b0*/  LEA.HI R11, R11, R4, RZ, 0x9 ;  /* 0x000000040b0b7211 */ /* 0x000fe400078f48ff */
[C---:B------:R-:W-:Y:S01]  /*02c0*/  IADD3 R41, R14.reuse, R10, -R13 ;  /* 0x0000000a0e297210 */ /* 0x040fe20007ffe80d */
[--C-:B------:R-:W-:Y:S01]  /*02d0*/  IMAD.WIDE R12, R15, 0x4, R36.reuse ;  /* 0x000000040f0c7825 */ /* 0x100fe200078e0224 */
[----:B------:R-:W-:Y:S02]  /*02e0*/  LOP3.LUT R7, R11, 0xfffffe00, RZ, 0xc0, !PT ;  /* 0xfffffe000b077812 */ /* 0x000fe400078ec0ff */
[----:B------:R-:W2:Y:S01]  /*02f0*/  LDG.E.EL.128 R8, desc[UR6][R8.64] ;  /* 0x0000000608087981 */ /* 0x000ea2000c2e1d00 */
[----:B------:R-:W-:Y:S01]  /*0300*/  IMAD.WIDE R40, R41, 0x4, R36 ;  /* 0x0000000429287825 */ /* 0x000fe200078e0224 */
[----:B------:R-:W-:-:S02]  /*0310*/  IADD3 R7, R14, R4, -R7 ;  /* 0x000000040e077210 */ /* 0x000fc40007ffe807 */
[----:B------:R-:W4:Y:S03]  /*0320*/  LDG.E.EL.128 R12, desc[UR6][R12.64] ;  /* 0x000000060c0c7981 */ /* 0x000f26000c2e1d00 */
[----:B------:R-:W-:Y:S01]  /*0330*/  IMAD.WIDE R36, R7, 0x4, R36 ;  /* 0x0000000407247825 */ /* 0x000fe200078e0224 */
[----:B------:R-:W3:Y:S05]  /*0340*/  LDG.E.EL.128 R40, desc[UR6][R40.64] ;  /* 0x0000000628287981 */ /* 0x000eea000c2e1d00 */
[----:B------:R-:W3:Y:S01]  /*0350*/  LDG.E.EL.128 R36, desc[UR6][R36.64] ;  /* 0x0000000624247981 */ /* 0x000ee2000c2e1d00 */
[C---:B------:R-:W-:Y:S01]  /*0360*/  SHF.L.U32 R4, R2.reuse, 0x8, RZ ;  /* 0x0000000802047819 */ /* 0x040fe200000006ff */
[----:B-----5:R-:W-:Y:S01]  /*0370*/  UPRMT UR4, UR5, 0x654, UR4 ;  /* 0x0000065405047896 */ /* 0x020fe20008000004 */
[----:B------:R-:W-:-:S02]  /*0380*/  SHF.L.U32 R50, R2, 0x2, RZ ;  /* 0x0000000202327819 */ /* 0x000fc400000006ff */
[----:B------:R-:W-:Y:S02]  /*0390*/  LOP3.LUT R7, R4, 0xf00, RZ, 0xc0, !PT ;  /* 0x00000f0004077812 */ /* 0x000fe400078ec0ff */
[----:B------:R-:W-:Y:S02]  /*03a0*/  LOP3.LUT R4, R23, 0xc, R50, 0xf8, !PT ;  /* 0x0000000c17047812 */ /* 0x000fe400078ef832 */
[----:B------:R-:W-:Y:S02]  /*03b0*/  SHF.R.U32.HI R23, RZ, 0x4, R7 ;  /* 0x00000004ff177819 */ /* 0x000fe40000011607 */
[----:B------:R-:W-:Y:S02]  /*03c0*/  SHF.R.S32.HI R27, RZ, 0x1b, R26 ;  /* 0x0000001bff1b7819 */ /* 0x000fe4000001141a */
[----:B------:R-:W-:Y:S02]  /*03d0*/  LOP3.LUT R26, R23, R22, R7, 0xfe, !PT ;  /* 0x00000016171a7212 */ /* 0x000fe400078efe07 */
[----:B------:R-:W-:-:S02]  /*03e0*/  LOP3.LUT R34, R22, R7, RZ, 0xfc, !PT ;  /* 0x0000000716227212 */ /* 0x000fc400078efcff */
[C---:B------:R-:W-:Y:S02]  /*03f0*/  LOP3.LUT R28, R7.reuse, 0x10, RZ, 0xfc, !PT ;  /* 0x00000010071c7812 */ /* 0x040fe400078efcff */
[C---:B------:R-:W-:Y:S02]  /*0400*/  LOP3.LUT R29, R7.reuse, 0x20, RZ, 0xfc, !PT ;  /* 0x00000020071d7812 */ /* 0x040fe400078efcff */
[C---:B------:R-:W-:Y:S02]  /*0410*/  LOP3.LUT R30, R7.reuse, 0x30, RZ, 0xfc, !PT ;  /* 0x00000030071e7812 */ /* 0x040fe400078efcff */
[C---:B------:R-:W-:Y:S02]  /*0420*/  LOP3.LUT R35, R7.reuse, 0x40, RZ, 0xfc, !PT ;  /* 0x0000004007237812 */ /* 0x040fe400078efcff */
[C---:B------:R-:W-:Y:S02]  /*0430*/  LOP3.LUT R44, R7.reuse, 0x50, RZ, 0xfc, !PT ;  /* 0x00000050072c7812 */ /* 0x040fe400078efcff */
[----:B------:R-:W-:-:S02]  /*0440*/  LOP3.LUT R46, R7, 0x60, RZ, 0xfc, !PT ;  /* 0x00000060072e7812 */ /* 0x000fc400078efcff */
        /* <DEDUP_REMOVED lines=8> */
[----:B------:R-:W-:Y:S02]  /*04d0*/  LOP3.LUT R22, R7, 0xf0, RZ, 0xfc, !PT ;  /* 0x000000f007167812 */ /* 0x000fe400078efcff */
[----:B------:R-:W-:Y:S02]  /*04e0*/  SHF.R.S32.HI R7, RZ, 0x1f, R4 ;  /* 0x0000001fff077819 */ /* 0x000fe40000011404 */
[----:B------:R-:W-:Y:S02]  /*04f0*/  SGXT R27, R27, 0x1 ;  /* 0x000000011b1b781a */ /* 0x000fe40000000200 */
[----:B------:R-:W-:-:S02]  /*0500*/  LEA.HI R7, R7, R4, RZ, 0x6 ;  /* 0x0000000407077211 */ /* 0x000fc400078f30ff */
[----:B------:R-:W-:Y:S02]  /*0510*/  LOP3.LUT R62, R4, 0x2, RZ, 0xfc, !PT ;  /* 0x00000002043e7812 */ /* 0x000fe400078efcff */
[----:B------:R-:W-:Y:S02]  /*0520*/  LOP3.LUT R23, R7, 0xffffffc0, RZ, 0xc0, !PT ;  /* 0xffffffc007177812 */ /* 0x000fe400078ec0ff */
[----:B------:R-:W-:Y:S02]  /*0530*/  LEA.HI R31, R28, UR4, RZ, 0x1e ;  /* 0x000000041c1f7c11 */ /* 0x000fe4000f8ff0ff */
[----:B------:R-:W-:Y:S02]  /*0540*/  LEA.HI R45, R29, UR4, RZ, 0x1e ;  /* 0x000000041d2d7c11 */ /* 0x000fe4000f8ff0ff */
[----:B------:R-:W-:Y:S02]  /*0550*/  LEA.HI R51, R44, UR4, RZ, 0x1e ;  /* 0x000000042c337c11 */ /* 0x000fe4000f8ff0ff */
[----:B------:R-:W-:-:S02]  /*0560*/  LEA.HI R47, R30, UR4, RZ, 0x1e ;  /* 0x000000041e2f7c11 */ /* 0x000fc4000f8ff0ff */
[----:B------:R-:W-:Y:S02]  /*0570*/  LEA.HI R49, R35, UR4, RZ, 0x1e ;  /* 0x0000000423317c11 */ /* 0x000fe4000f8ff0ff */
[----:B------:R-:W-:Y:S02]  /*0580*/  IADD3 R44, R4, -R23, RZ ;  /* 0x80000017042c7210 */ /* 0x000fe40007ffe0ff */
[----:B------:R-:W-:Y:S02]  /*0590*/  LEA.HI R55, R48, UR4, RZ, 0x1e ;  /* 0x0000000430377c11 */ /* 0x000fe4000f8ff0ff */
[----:B------:R-:W-:Y:S01]  /*05a0*/  LEA.HI R23, R27, R62, RZ, 0x6 ;  /* 0x0000003e1b177211 */ /* 0x000fe200078f30ff */
[----:B0-----:R-:W-:Y:S01]  /*05b0*/  IMAD.WIDE R28, R44, 0x8, R32 ;  /* 0x000000082c1c7825 */ /* 0x001fe200078e0220 */
[----:B------:R-:W-:Y:S02]  /*05c0*/  LEA R35, R26, UR4, 0x2 ;  /* 0x000000041a237c11 */ /* 0x000fe4000f8e10ff */
[----:B------:R-:W-:-:S02]  /*05d0*/  LEA R48, R34, R31, 0x2 ;  /* 0x0000001f22307211 */ /* 0x000fc400078e10ff */
[----:B------:R-:W-:Y:S02]  /*05e0*/  LEA.HI R53, R46, UR4, RZ, 0x1e ;  /* 0x000000042e357c11 */ /* 0x000fe4000f8ff0ff */
[----:B------:R-:W-:Y:S02]  /*05f0*/  LEA.HI R57, R52, UR4, RZ, 0x1e ;  /* 0x0000000434397c11 */ /* 0x000fe4000f8ff0ff */
[----:B------:R-:W-:Y:S02]  /*0600*/  LEA R45, R34, R45, 0x2 ;  /* 0x0000002d222d7211 */ /* 0x000fe400078e10ff */
[----:B------:R-:W-:Y:S02]  /*0610*/  LEA.HI R59, R54, UR4, RZ, 0x1e ;  /* 0x00000004363b7c11 */ /* 0x000fe4000f8ff0ff */
[----:B------:R-:W-:Y:S02]  /*0620*/  LEA R49, R34, R49, 0x2 ;  /* 0x0000003122317211 */ /* 0x000fe400078e10ff */
[----:B------:R-:W-:-:S02]  /*0630*/  LOP3.LUT R23, R23, 0xffffffc0, RZ, 0xc0, !PT ;  /* 0xffffffc017177812 */ /* 0x000fc400078ec0ff */
[----:B------:R-:W-:Y:S02]  /*0640*/  LEA.HI R61, R56, UR4, RZ, 0x1e ;  /* 0x00000004383d7c11 */ /* 0x000fe4000f8ff0ff */
[----:B------:R-:W-:Y:S02]  /*0650*/  LEA.HI R63, R58, UR4, RZ, 0x1e ;  /* 0x000000043a3f7c11 */ /* 0x000fe4000f8ff0ff */
[----:B------:R-:W-:Y:S02]  /*0660*/  LEA.HI R65, R60, UR4, RZ, 0x1e ;  /* 0x000000043c417c11 */ /* 0x000fe4000f8ff0ff */
[----:B------:R-:W-:Y:S02]  /*0670*/  LEA.HI R71, R22, UR4, RZ, 0x1e ;  /* 0x0000000416477c11 */ /* 0x000fe4000f8ff0ff */
[----:B------:R-:W-:Y:S02]  /*0680*/  LEA.HI R67, R64, UR4, RZ, 0x1e ;  /* 0x0000000440437c11 */ /* 0x000fe4000f8ff0ff */
[----:B------:R-:W-:Y:S01]  /*0690*/  LEA.HI R69, R66, UR4, RZ, 0x1e ;  /* 0x0000000442457c11 */ /* 0x000fe2000f8ff0ff */
[----:B------:R-:W-:Y:S01]  /*06a0*/  IMAD.WIDE R26, R44, 0x8, R20 ;  /* 0x000000082c1a7825 */ /* 0x000fe200078e0214 */
[C---:B------:R-:W-:Y:S01]  /*06b0*/  LEA R52, R34.reuse, R47, 0x2 ;  /* 0x0000002f22347211 */ /* 0x040fe200078e10ff */
[----:B------:R-:W5:Y:S01]  /*06c0*/  LDG.E.EL.128 R28, desc[UR6][R28.64] ;  /* 0x000000061c1c7981 */ /* 0x000f62000c2e1d00 */
[----:B------:R-:W-:-:S02]  /*06d0*/  LEA R54, R34, R51, 0x2 ;  /* 0x0000003322367211 */ /* 0x000fc400078e10ff */
[C---:B------:R-:W-:Y:S02]  /*06e0*/  LEA R53, R34.reuse, R53, 0x2 ;  /* 0x0000003522357211 */ /* 0x040fe400078e10ff */
[C---:B------:R-:W-:Y:S02]  /*06f0*/  LEA R56, R34.reuse, R55, 0x2 ;  /* 0x0000003722387211 */ /* 0x040fe400078e10ff */
[C---:B------:R-:W-:Y:S02]  /*0700*/  LEA R57, R34.reuse, R57, 0x2 ;  /* 0x0000003922397211 */ /* 0x040fe400078e10ff */
[----:B------:R-:W-:Y:S02]  /*0710*/  IADD3 R62, R62, -R23, RZ ;  /* 0x800000173e3e7210 */ /* 0x000fe40007ffe0ff */
[----:B------:R-:W-:Y:S02]  /*0720*/  SHF.R.S32.HI R22, RZ, 0x6, R7 ;  /* 0x00000006ff167819 */ /* 0x000fe40000011407 */
[----:B------:R-:W-:-:S02]  /*0730*/  LEA R58, R34, R59, 0x2 ;  /* 0x0000003b223a7211 */ /* 0x000fc400078e10ff */
[C---:B------:R-:W-:Y:S02]  /*0740*/  LEA R61, R34.reuse, R61, 0x2 ;  /* 0x0000003d223d7211 */ /* 0x040fe400078e10ff */
[C---:B------:R-:W-:Y:S02]  /*0750*/  LEA R60, R34.reuse, R63, 0x2 ;  /* 0x0000003f223c7211 */ /* 0x040fe400078e10ff */
[----:B------:R-:W-:Y:S01]  /*0760*/  LEA R65, R34, R65, 0x2 ;  /* 0x0000004122417211 */ /* 0x000fe200078e10ff */
[----:B-1----:R-:W-:Y:S01]  /*0770*/  IMAD.WIDE R46, R22, 0x8, R24 ;  /* 0x00000008162e7825 */ /* 0x002fe200078e0218 */
[C---:B------:R-:W-:Y:S01]  /*0780*/  LEA R64, R34.reuse, R67, 0x2 ;  /* 0x0000004322407211 */ /* 0x040fe200078e10ff */
[----:B------:R-:W5:Y:S01]  /*0790*/  LDG.E.EL.128 R24, desc[UR6][R26.64] ;  /* 0x000000061a187981 */ /* 0x000f62000c2e1d00 */
[C---:B------:R-:W-:Y:S02]  /*07a0*/  LEA R69, R34.reuse, R69, 0x2 ;  /* 0x0000004522457211 */ /* 0x040fe400078e10ff */
[----:B------:R-:W-:Y:S01]  /*07b0*/  LEA R66, R34, R71, 0x2 ;  /* 0x0000004722427211 */ /* 0x000fe200078e10ff */
[----:B------:R-:W5:Y:S04]  /*07c0*/  LDG.E.EL.64 R46, desc[UR6][R46.64] ;  /* 0x000000062e2e7981 */ /* 0x000f68000c2e1b00 */
[----:B--2---:R-:W-:Y:S04]  /*07d0*/  STS [R35], R8 ;  /* 0x0000000823007388 */ /* 0x004fe80000000800 */
[----:B------:R0:W-:Y:S04]  /*07e0*/  STS [R48+0x40], R9 ;  /* 0x0000400930007388 */ /* 0x0001e80000000800 */
[----:B------:R-:W-:Y:S04]  /*07f0*/  STS [R45+0x80], R10 ;  /* 0x0000800a2d007388 */ /* 0x000fe80000000800 */
[----:B------:R-:W-:Y:S04]  /*0800*/  STS [R52+0xc0], R11 ;  /* 0x0000c00b34007388 */ /* 0x000fe80000000800 */
[----:B----4-:R-:W-:Y:S01]  /*0810*/  STS [R49+0x100], R12 ;  /* 0x0001000c31007388 */ /* 0x010fe20000000800 */
[----:B0-----:R-:W-:-:S03]  /*0820*/  IMAD.WIDE R8, R62, 0x8, R32 ;  /* 0x000000083e087825 */ /* 0x001fc600078e0220 */
[----:B------:R3:W-:Y:S01]  /*0830*/  STS [R54+0x140], R13 ;  /* 0x0001400d36007388 */ /* 0x0007e20000000800 */
[----:B------:R-:W-:-:S03]  /*0840*/  IMAD.WIDE R32, R62, 0x8, R20 ;  /* 0x000000083e207825 */ /* 0x000fc600078e0214 */
[----:B------:R-:W-:Y:S04]  /*0850*/  STS [R53+0x180], R14 ;  /* 0x0001800e35007388 */ /* 0x000fe80000000800 */
[----:B------:R0:W-:Y:S01]  /*0860*/  STS [R56+0x1c0], R15 ;  /* 0x0001c00f38007388 */ /* 0x0001e20000000800 */
[----:B---3--:R-:W-:-:S03]  /*0870*/  IMAD.WIDE R12, R44, 0x4, R18 ;  /* 0x000000042c0c7825 */ /* 0x008fc600078e0212 */
[----:B------:R-:W-:Y:S04]  /*0880*/  STS [R57+0x200], R40 ;  /* 0x0002002839007388 */ /* 0x000fe80000000800 */
[----:B------:R-:W-:Y:S04]  /*0890*/  STS [R58+0x240], R41 ;  /* 0x000240293a007388 */ /* 0x000fe80000000800 */
[----:B------:R-:W-:Y:S01]  /*08a0*/  STS [R61+0x280], R42 ;  /* 0x0002802a3d007388 */ /* 0x000fe20000000800 */
[----:B------:R-:W-:-:S03]  /*08b0*/  IMAD.WIDE R10, R22, 0x8, R16 ;  /* 0x00000008160a7825 */ /* 0x000fc600078e0210 */
[----:B------:R-:W-:Y:S04]  /*08c0*/  STS [R60+0x2c0], R43 ;  /* 0x0002c02b3c007388 */ /* 0x000fe80000000800 */
[----:B------:R-:W-:Y:S04]  /*08d0*/  STS [R65+0x300], R36 ;  /* 0x0003002441007388 */ /* 0x000fe80000000800 */
[----:B------:R1:W-:Y:S04]  /*08e0*/  STS [R64+0x340], R37 ;  /* 0x0003402540007388 */ /* 0x0003e80000000800 */
[----:B------:R-:W-:Y:S04]  /*08f0*/  STS [R69+0x380], R38 ;  /* 0x0003802645007388 */ /* 0x000fe80000000800 */
[----:B------:R2:W-:Y:S04]  /*0900*/  STS [R66+0x3c0], R39 ;  /* 0x0003c02742007388 */ /* 0x0005e80000000800 */
[----:B------:R3:W4:Y:S04]  /*0910*/  LDG.E.EL.128 R16, desc[UR6][R8.64] ;  /* 0x0000000608107981 */ /* 0x000728000c2e1d00 */
[----:B------:R-:W4:Y:S04]  /*0920*/  LDG.E.EL.128 R32, desc[UR6][R32.64] ;  /* 0x0000000620207981 */ /* 0x000f28000c2e1d00 */
[----:B0-----:R-:W4:Y:S01]  /*0930*/  LDG.E.EL.128 R12, desc[UR6][R12.64] ;  /* 0x000000060c0c7981 */ /* 0x001f22000c2e1d00 */
[----:B------:R-:W-:Y:S06]  /*0940*/  BAR.SYNC.DEFER_BLOCKING 0x0 ;  /* 0x0000000000007b1d */ /* 0x000fec0000010000 */
[----:B-1----:R0:W4:Y:S01]  /*0950*/  LDG.E.EL.64 R36, desc[UR6][R10.64] ;  /* 0x000000060a247981 */ /* 0x002122000c2e1b00 */
[----:B---3--:R-:W-:-:S02]  /*0960*/  SHF.R.U32.HI R8, RZ, 0x2, R5 ;  /* 0x00000002ff087819 */ /* 0x008fc40000011605 */
[----:B-----5:R-:W-:-:S04]  /*0970*/  SHF.R.U32.HI R20, RZ, 0x18, R31 ;  /* 0x00000018ff147819 */ /* 0x020fc8000001161f */
[----:B------:R-:W-:-:S04]  /*0980*/  LOP3.LUT R20, R20, 0x80, RZ, 0xc0, !PT ;  /* 0x0000008014147812 */ /* 0x000fc800078ec0ff */
[----:B--2---:R-:W-:-:S04]  /*0990*/  IADD3 R39, P0, R20, UR8, RZ ;  /* 0x0000000814277c10 */ /* 0x004fc8000ff1e0ff */
[----:B------:R-:W-:Y:S02]  /*09a0*/  IADD3.X R43, RZ, UR9, RZ, P0, !PT ;  /* 0x00000009ff2b7c10 */ /* 0x000fe400087fe4ff */
[----:B------:R-:W-:Y:S02]  /*09b0*/  SHF.R.U32.HI R7, RZ, 0x2, R2 ;  /* 0x00000002ff077819 */ /* 0x000fe40000011602 */
[----:B------:R-:W-:Y:S02]  /*09c0*/  SHF.R.U32.HI R9, RZ, 0x1a, R47 ;  /* 0x0000001aff097819 */ /* 0x000fe4000001162f */
[----:B------:R-:W-:Y:S02]  /*09d0*/  SHF.R.U32.HI R41, RZ, 0x18, R27 ;  /* 0x00000018ff297819 */ /* 0x000fe4000001161b */
[----:B------:R-:W-:Y:S02]  /*09e0*/  LOP3.LUT R5, R9, 0x20, RZ, 0xc0, !PT ;  /* 0x0000002009057812 */ /* 0x000fe400078ec0ff */
[----:B------:R-:W-:-:S02]  /*09f0*/  LOP3.LUT R41, R41, 0x80, RZ, 0xc0, !PT ;  /* 0x0000008029297812 */ /* 0x000fc400078ec0ff */
[----:B------:R-:W-:Y:S02]  /*0a00*/  IADD3 R46, P0, R46, R5, RZ ;  /* 0x000000052e2e7210 */ /* 0x000fe40007f1e0ff */
[----:B------:R-:W-:Y:S02]  /*0a10*/  LEA R39, P1, R30, R39, 0x2 ;  /* 0x000000271e277211 */ /* 0x000fe400078210ff */
[----:B------:R-:W-:Y:S02]  /*0a20*/  IADD3.X R47, RZ, R47, RZ, P0, !PT ;  /* 0x0000002fff2f7210 */ /* 0x000fe400007fe4ff */
[----:B------:R-:W-:Y:S02]  /*0a30*/  SHF.L.U32 R60, R46, 0x7, RZ ;  /* 0x000000072e3c7819 */ /* 0x000fe400000006ff */
[----:B------:R-:W-:Y:S02]  /*0a40*/  SHF.L.U32 R9, R3, 0x8, RZ ;  /* 0x0000000803097819 */ /* 0x000fe400000006ff */
[----:B------:R-:W-:-:S02]  /*0a50*/  IADD3 R41, P2, R41, UR8, RZ ;  /* 0x0000000829297c10 */ /* 0x000fc4000ff5e0ff */
[----:B------:R-:W-:Y:S02]  /*0a60*/  SGXT.U32 R7, R7, 0x4 ;  /* 0x000000040707781a */ /* 0x000fe40000000000 */
[----:B------:R-:W-:Y:S02]  /*0a70*/  LEA.HI.X R43, R30, R43, R31, 0x2, P1 ;  /* 0x0000002b1e2b7211 */ /* 0x000fe400008f141f */
[----:B------:R-:W-:Y:S02]  /*0a80*/  SHF.L.U64.HI R46, R46, 0x7, R47 ;  /* 0x000000072e2e7819 */ /* 0x000fe4000001022f */
[----:B------:R-:W-:Y:S02]  /*0a90*/  IADD3 R20, P0, R39, R60, RZ ;  /* 0x0000003c27147210 */ /* 0x000fe40007f1e0ff */
[----:B------:R-:W-:Y:S02]  /*0aa0*/  LEA R41, P1, R26, R41, 0x2 ;  /* 0x000000291a297211 */ /* 0x000fe400078210ff */
[----:B------:R-:W-:-:S02]  /*0ab0*/  IADD3.X R23, RZ, UR9, RZ, P2, !PT ;  /* 0x00000009ff177c10 */ /* 0x000fc400097fe4ff */
[----:B------:R-:W-:Y:S02]  /*0ac0*/  LOP3.LUT R8, R8, R7, RZ, 0xfc, !PT ;  /* 0x0000000708087212 */ /* 0x000fe400078efcff */
[----:B------:R-:W-:Y:S02]  /*0ad0*/  IADD3.X R21, R43, R46, RZ, P0, !PT ;  /* 0x0000002e2b157210 */ /* 0x000fe400007fe4ff */
[----:B------:R-:W-:Y:S02]  /*0ae0*/  LEA.HI.X R23, R26, R23, R27, 0x2, P1 ;  /* 0x000000171a177211 */ /* 0x000fe400008f141b */
[----:B------:R-:W-:Y:S02]  /*0af0*/  LOP3.LUT R5, R9, R8, RZ, 0xfc, !PT ;  /* 0x0000000809057212 */ /* 0x000fe400078efcff */
[----:B0-----:R-:W-:Y:S02]  /*0b00*/  IADD3 R10, P1, R41, R60, RZ ;  /* 0x0000003c290a7210 */ /* 0x001fe40007f3e0ff */
[----:B------:R-:W-:-:S02]  /*0b10*/  SHF.L.U32 R27, R5, 0xa, RZ ;  /* 0x0000000a051b7819 */ /* 0x000fc400000006ff */
[----:B------:R-:W-:Y:S02]  /*0b20*/  IADD3.X R11, R23, R46, RZ, P1, !PT ;  /* 0x0000002e170b7210 */ /* 0x000fe40000ffe4ff */
[----:B------:R-:W-:Y:S01]  /*0b30*/  LOP3.LUT R7, R9, 0x40, R8, 0xfe, !PT ;  /* 0x0000004009077812 */ /* 0x000fe200078efe08 */
[----:B------:R-:W-:-:S03]  /*0b40*/  IMAD.WIDE R98, R27, 0x4, R20 ;  /* 0x000000041b627825 */ /* 0x000fc600078e0214 */
[----:B------:R-:W-:Y:S01]  /*0b50*/  SHF.L.U32 R73, R7, 0xa, RZ ;  /* 0x0000000a07497819 */ /* 0x000fe200000006ff */
[----:B------:R-:W-:Y:S02]  /*0b60*/  IMAD.WIDE R30, R27, 0x4, R10 ;  /* 0x000000041b1e7825 */ /* 0x000fe400078e020a */
[----:B------:R-:W2:Y:S02]  /*0b70*/  LDG.E.EL R98, desc[UR6][R98.64] ;  /* 0x0000000662627981 */ /* 0x000ea4000c2e1900 */
[C---:B------:R-:W-:Y:S02]  /*0b80*/  IMAD.WIDE R96, R73.reuse, 0x4, R20 ;  /* 0x0000000449607825 */ /* 0x040fe400078e0214 */
[----:B------:R0:W2:Y:S04]  /*0b90*/  LDG.E.EL R91, desc[UR6][R30.64] ;  /* 0x000000061e5b7981 */ /* 0x0000a8000c2e1900 */
[----:B------:R-:W3:Y:S01]  /*0ba0*/  LDG.E.EL R96, desc[UR6][R96.64] ;  /* 0x0000000660607981 */ /* 0x000ee2000c2e1900 */
[----:B0-----:R-:W-:-:S05]  /*0bb0*/  IMAD.WIDE R30, R73, 0x4, R10 ;  /* 0x00000004491e7825 */ /* 0x001fca00078e020a */
[----:B------:R0:W3:Y:S01]  /*0bc0*/  LDG.E.EL R85, desc[UR6][R30.64] ;  /* 0x000000061e557981 */ /* 0x0000e2000c2e1900 */
[----:B----4-:R-:W-:-:S04]  /*0bd0*/  SHF.R.U32.HI R3, RZ, 0x1a, R37 ;  /* 0x0000001aff037819 */ /* 0x010fc80000011625 */
[----:B------:R-:W-:-:S04]  /*0be0*/  LOP3.LUT R3, R3, 0x20, RZ, 0xc0, !PT ;  /* 0x0000002003037812 */ /* 0x000fc800078ec0ff */
[----:B------:R-:W-:-:S04]  /*0bf0*/  IADD3 R68, P0, R36, R3, RZ ;  /* 0x0000000324447210 */ /* 0x000fc80007f1e0ff */
[----:B------:R-:W-:-:S04]  /*0c00*/  IADD3.X R37, RZ, R37, RZ, P0, !PT ;  /* 0x00000025ff257210 */ /* 0x000fc800007fe4ff */
[C---:B------:R-:W-:Y:S02]  /*0c10*/  SHF.L.U64.HI R52, R68.reuse, 0x7, R37 ;  /* 0x0000000744347819 */ /* 0x040fe40000010225 */
[----:B------:R-:W-:Y:S02]  /*0c20*/  SHF.L.U32 R68, R68, 0x7, RZ ;  /* 0x0000000744447819 */ /* 0x000fe400000006ff */
[----:B------:R-:W-:Y:S02]  /*0c30*/  LOP3.LUT R3, R9, 0x80, R8, 0xfe, !PT ;  /* 0x0000008009037812 */ /* 0x000fe400078efe08 */
[----:B------:R-:W-:Y:S02]  /*0c40*/  LOP3.LUT R9, R9, 0xc0, R8, 0xfe, !PT ;  /* 0x000000c009097812 */ /* 0x000fe400078efe08 */
[----:B------:R-:W-:Y:S02]  /*0c50*/  IADD3 R36, P0, R68, R39, RZ ;  /* 0x0000002744247210 */ /* 0x000fe40007f1e0ff */
[----:B------:R-:W-:-:S02]  /*0c60*/  IADD3 R40, P1, R68, R41, RZ ;  /* 0x0000002944287210 */ /* 0x000fc40007f3e0ff */
[----:B------:R-:W-:Y:S02]  /*0c70*/  SHF.L.U32 R49, R3, 0xa, RZ ;  /* 0x0000000a03317819 */ /* 0x000fe400000006ff */
[----:B------:R-:W-:Y:S02]  /*0c80*/  SHF.L.U32 R57, R9, 0xa, RZ ;  /* 0x0000000a09397819 */ /* 0x000fe400000006ff */
[----:B------:R-:W-:Y:S02]  /*0c90*/  IADD3.X R37, R52, R43, RZ, P0, !PT ;  /* 0x0000002b34257210 */ /* 0x000fe400007fe4ff */
[----:B------:R-:W-:Y:S01]  /*0ca0*/  IADD3.X R41, R52, R23, RZ, P1, !PT ;  /* 0x0000001734297210 */ /* 0x000fe20000ffe4ff */
[----:B------:R-:W-:-:S04]  /*0cb0*/  IMAD.WIDE R94, R49, 0x4, R20 ;  /* 0x00000004315e7825 */ /* 0x000fc800078e0214 */
[----:B------:R-:W-:Y:S02]  /*0cc0*/  IMAD.WIDE R66, R57, 0x4, R20 ;  /* 0x0000000439427825 */ /* 0x000fe400078e0214 */
[----:B------:R-:W4:Y:S02]  /*0cd0*/  LDG.E.EL R94, desc[UR6][R94.64] ;  /* 0x000000065e5e7981 */ /* 0x000f24000c2e1900 */
[----:B------:R-:W-:Y:S02]  /*0ce0*/  IMAD.WIDE R20, R49, 0x4, R10 ;  /* 0x0000000431147825 */ /* 0x000fe400078e020a */
[----:B------:R1:W5:Y:S02]  /*0cf0*/  LDG.E.EL R66, desc[UR6][R66.64] ;  /* 0x0000000642427981 */ /* 0x000364000c2e1900 */
[C---:B------:R-:W-:Y:S02]  /*0d00*/  IMAD.WIDE R100, R27.reuse, 0x4, R36 ;  /* 0x000000041b647825 */ /* 0x040fe400078e0224 */
[----:B------:R-:W4:Y:S02]  /*0d10*/  LDG.E.EL R72, desc[UR6][R20.64] ;  /* 0x0000000614487981 */ /* 0x000f24000c2e1900 */
[----:B------:R-:W-:-:S02]  /*0d20*/  IMAD.WIDE R42, R27, 0x4, R40 ;  /* 0x000000041b2a7825 */ /* 0x000fc400078e0228 */
[----:B------:R-:W5:Y:S02]  /*0d30*/  LDG.E.EL R100, desc[UR6][R100.64] ;  /* 0x0000000664647981 */ /* 0x000f64000c2e1900 */
[C---:B------:R-:W-:Y:S02]  /*0d40*/  IMAD.WIDE R38, R73.reuse, 0x4, R36 ;  /* 0x0000000449267825 */ /* 0x040fe400078e0224 */
[----:B------:R-:W5:Y:S02]  /*0d50*/  LDG.E.EL R43, desc[UR6][R42.64] ;  /* 0x000000062a2b7981 */ /* 0x000f64000c2e1900 */
[----:B------:R-:W-:Y:S02]  /*0d60*/  IMAD.WIDE R54, R73, 0x4, R40 ;  /* 0x0000000449367825 */ /* 0x000fe400078e0228 */
[----:B------:R-:W5:Y:S02]  /*0d70*/  LDG.E.EL R56, desc[UR6][R38.64] ;  /* 0x0000000626387981 */ /* 0x000f64000c2e1900 */
[----:B------:R-:W-:-:S02]  /*0d80*/  IMAD.WIDE R10, R57, 0x4, R10 ;  /* 0x00000004390a7825 */ /* 0x000fc400078e020a */
[----:B------:R-:W5:Y:S02]  /*0d90*/  LDG.E.EL R63, desc[UR6][R54.64] ;  /* 0x00000006363f7981 */ /* 0x000f64000c2e1900 */
[C---:B0-----:R-:W-:Y:S02]  /*0da0*/  IMAD.WIDE R30, R49.reuse, 0x4, R36 ;  /* 0x00000004311e7825 */ /* 0x041fe400078e0224 */
[----:B------:R0:W5:Y:S02]  /*0db0*/  LDG.E.EL R93, desc[UR6][R10.64] ;  /* 0x000000060a5d7981 */ /* 0x000164000c2e1900 */
[----:B------:R-:W-:Y:S02]  /*0dc0*/  IMAD.WIDE R58, R49, 0x4, R40 ;  /* 0x00000004313a7825 */ /* 0x000fe400078e0228 */
[----:B------:R-:W5:Y:S02]  /*0dd0*/  LDG.E.EL R48, desc[UR6][R30.64] ;  /* 0x000000061e307981 */ /* 0x000f64000c2e1900 */
[----:B------:R-:W-:-:S02]  /*0de0*/  IMAD.WIDE R36, R57, 0x4, R36 ;  /* 0x0000000439247825 */ /* 0x000fc400078e0224 */
[----:B------:R0:W5:Y:S02]  /*0df0*/  LDG.E.EL R89, desc[UR6][R58.64] ;  /* 0x000000063a597981 */ /* 0x000164000c2e1900 */
[----:B------:R-:W-:Y:S02]  /*0e00*/  IMAD.WIDE R40, R57, 0x4, R40 ;  /* 0x0000000439287825 */ /* 0x000fe400078e0228 */
[----:B------:R-:W5:Y:S04]  /*0e10*/  LDG.E.EL R26, desc[UR6][R36.64] ;  /* 0x00000006241a7981 */ /* 0x000f68000c2e1900 */
[----:B------:R-:W5:Y:S01]  /*0e20*/  LDG.E.EL R95, desc[UR6][R40.64] ;  /* 0x00000006285f7981 */ /* 0x000f62000c2e1900 */
[----:B------:R-:W-:Y:S02]  /*0e30*/  SHF.R.U32.HI R77, RZ, 0x18, R29 ;  /* 0x00000018ff4d7819 */ /* 0x000fe4000001161d */
[----:B------:R-:W-:-:S02]  /*0e40*/  SHF.R.U32.HI R97, RZ, 0x18, R17 ;  /* 0x00000018ff617819 */ /* 0x000fc40000011611 */
[----:B------:R-:W-:Y:S02]  /*0e50*/  LOP3.LUT R77, R77, 0x80, RZ, 0xc0, !PT ;  /* 0x000000804d4d7812 */ /* 0x000fe400078ec0ff */
[----:B------:R-:W-:Y:S02]  /*0e60*/  SHF.R.U32.HI R69, RZ, 0x18, R25 ;  /* 0x00000018ff457819 */ /* 0x000fe40000011619 */
[----:B------:R-:W-:Y:S02]  /*0e70*/  IADD3 R77, P0, R77, UR8, RZ ;  /* 0x000000084d4d7c10 */ /* 0x000fe4000ff1e0ff */
[----:B------:R-:W-:Y:S02]  /*0e80*/  LOP3.LUT R97, R97, 0x80, RZ, 0xc0, !PT ;  /* 0x0000008061617812 */ /* 0x000fe400078ec0ff */
[----:B------:R-:W-:Y:S02]  /*0e90*/  SHF.R.U32.HI R79, RZ, 0x18, R19 ;  /* 0x00000018ff4f7819 */ /* 0x000fe40000011613 */
[----:B------:R-:W-:-:S02]  /*0ea0*/  LOP3.LUT R69, R69, 0x80, RZ, 0xc0, !PT ;  /* 0x0000008045457812 */ /* 0x000fc400078ec0ff */
[----:B------:R-:W-:Y:S02]  /*0eb0*/  IADD3.X R47, RZ, UR9, RZ, P0, !PT ;  /* 0x00000009ff2f7c10 */ /* 0x000fe400087fe4ff */
[----:B------:R-:W-:Y:S02]  /*0ec0*/  SHF.R.U32.HI R83, RZ, 0x18, R33 ;  /* 0x00000018ff537819 */ /* 0x000fe40000011621 */
[----:B------:R-:W-:Y:S02]  /*0ed0*/  IADD3 R97, P0, R97, UR8, RZ ;  /* 0x0000000861617c10 */ /* 0x000fe4000ff1e0ff */
[----:B------:R-:W-:Y:S02]  /*0ee0*/  LEA R77, P1, R28, R77, 0x2 ;  /* 0x0000004d1c4d7211 */ /* 0x000fe400078210ff */
[----:B------:R-:W-:Y:S02]  /*0ef0*/  LOP3.LUT R79, R79, 0x80, RZ, 0xc0, !PT ;  /* 0x000000804f4f7812 */ /* 0x000fe400078ec0ff */
[----:B------:R-:W-:-:S02]  /*0f00*/  IADD3 R69, P2, R69, UR8, RZ ;  /* 0x0000000845457c10 */ /* 0x000fc4000ff5e0ff */
[----:B------:R-:W-:Y:S02]  /*0f10*/  LOP3.LUT R83, R83, 0x80, RZ, 0xc0, !PT ;  /* 0x0000008053537812 */ /* 0x000fe400078ec0ff */
[----:B------:R-:W-:Y:S02]  /*0f20*/  IADD3.X R65, RZ, UR9, RZ, P0, !PT ;  /* 0x00000009ff417c10 */ /* 0x000fe400087fe4ff */
[----:B------:R-:W-:Y:S02]  /*0f30*/  LEA.HI.X R47, R28, R47, R29, 0x2, P1 ;  /* 0x0000002f1c2f7211 */ /* 0x000fe400008f141d */
[----:B------:R-:W-:Y:S02]  /*0f40*/  IADD3 R79, P0, R79, UR8, RZ ;  /* 0x000000084f4f7c10 */ /* 0x000fe4000ff1e0ff */
[----:B------:R-:W-:Y:S02]  /*0f50*/  LEA R69, P3, R24, R69, 0x2 ;  /* 0x0000004518457211 */ /* 0x000fe400078610ff */
[----:B------:R-:W-:-:S02]  /*0f60*/  IADD3.X R61, RZ, UR9, RZ, P2, !PT ;  /* 0x00000009ff3d7c10 */ /* 0x000fc400097fe4ff */
[----:B------:R-:W-:Y:S02]  /*0f70*/  LEA R97, P1, R16, R97, 0x2 ;  /* 0x0000006110617211 */ /* 0x000fe400078210ff */
[----:B------:R-:W-:Y:S02]  /*0f80*/  IADD3 R83, P2, R83, UR8, RZ ;  /* 0x0000000853537c10 */ /* 0x000fe4000ff5e0ff */
[----:B-1----:R-:W-:Y:S02]  /*0f90*/  IADD3.X R67, RZ, UR9, RZ, P0, !PT ;  /* 0x00000009ff437c10 */ /* 0x002fe400087fe4ff */
[----:B------:R-:W-:Y:S02]  /*0fa0*/  LEA.HI.X R61, R24, R61, R25, 0x2, P3 ;  /* 0x0000003d183d7211 */ /* 0x000fe400018f1419 */
[----:B------:R-:W-:Y:S02]  /*0fb0*/  LEA.HI.X R65, R16, R65, R17, 0x2, P1 ;  /* 0x0000004110417211 */ /* 0x000fe400008f1411 */
[----:B0-----:R-:W-:-:S02]  /*0fc0*/  IADD3 R10, P0, R97, R60, RZ ;  /* 0x0000003c610a7210 */ /* 0x001fc40007f1e0ff */
[----:B------:R-:W-:Y:S02]  /*0fd0*/  SHF.R.U32.HI R81, RZ, 0x18, R35 ;  /* 0x00000018ff517819 */ /* 0x000fe40000011623 */
[C---:B------:R-:W-:Y:S02]  /*0fe0*/  LEA R83, P3, R32.reuse, R83, 0x2 ;  /* 0x0000005320537211 */ /* 0x040fe400078610ff */
[----:B------:R-:W-:Y:S02]  /*0ff0*/  IADD3.X R71, RZ, UR9, RZ, P2, !PT ;  /* 0x00000009ff477c10 */ /* 0x000fe400097fe4ff */
[----:B------:R-:W-:Y:S02]  /*1000*/  IADD3.X R11, R65, R46, RZ, P0, !PT ;  /* 0x0000002e410b7210 */ /* 0x000fe400007fe4ff */
[----:B------:R-:W-:Y:S02]  /*1010*/  LOP3.LUT R81, R81, 0x80, RZ, 0xc0, !PT ;  /* 0x0000008051517812 */ /* 0x000fe400078ec0ff */
[----:B------:R-:W-:-:S02]  /*1020*/  LEA.HI.X R71, R32, R71, R33, 0x2, P3 ;  /* 0x0000004720477211 */ /* 0x000fc400018f1421 */
[----:B------:R-:W-:Y:S02]  /*1030*/  IADD3 R58, P0, R83, R60, RZ ;  /* 0x0000003c533a7210 */ /* 0x000fe40007f1e0ff */
[C---:B------:R-:W-:Y:S02]  /*1040*/  LEA R79, P1, R18.reuse, R79, 0x2 ;  /* 0x0000004f124f7211 */ /* 0x040fe400078210ff */
[----:B------:R-:W-:Y:S02]  /*1050*/  IADD3 R81, P2, R81, UR8, RZ ;  /* 0x0000000851517c10 */ /* 0x000fe4000ff5e0ff */
[----:B------:R-:W-:Y:S02]  /*1060*/  IADD3.X R59, R71, R46, RZ, P0, !PT ;  /* 0x0000002e473b7210 */ /* 0x000fe400007fe4ff */
[----:B------:R-:W-:Y:S01]  /*1070*/  IADD3 R28, P0, R60, R77, RZ ;  /* 0x0000004d3c1c7210 */ /* 0x000fe20007f1e0ff */
[----:B------:R-:W-:Y:S01]  /*1080*/  IMAD.WIDE R16, R27, 0x4, R10 ;  /* 0x000000041b107825 */ /* 0x000fe200078e020a */
[----:B------:R-:W-:-:S02]  /*1090*/  LEA.HI.X R67, R18, R67, R19, 0x2, P1 ;  /* 0x0000004312437211 */ /* 0x000fc400008f1413 */
[----:B------:R-:W-:Y:S01]  /*10a0*/  IADD3.X R75, RZ, UR9, RZ, P2, !PT ;  /* 0x00000009ff4b7c10 */ /* 0x000fe200097fe4ff */
[--C-:B------:R-:W-:Y:S01]  /*10b0*/  IMAD.WIDE R18, R73, 0x4, R10.reuse ;  /* 0x0000000449127825 */ /* 0x100fe200078e020a */
[C---:B------:R-:W-:Y:S01]  /*10c0*/  LEA R81, P1, R34.reuse, R81, 0x2 ;  /* 0x0000005122517211 */ /* 0x040fe200078210ff */
[----:B------:R0:W5:Y:S01]  /*10d0*/  LDG.E.EL R53, desc[UR6][R16.64] ;  /* 0x0000000610357981 */ /* 0x000162000c2e1900 */
[----:B------:R-:W-:Y:S01]  /*10e0*/  IADD3.X R29, R46, R47, RZ, P0, !PT ;  /* 0x0000002f2e1d7210 */ /* 0x000fe200007fe4ff */
[----:B------:R-:W-:Y:S01]  /*10f0*/  IMAD.WIDE R24, R49, 0x4, R10 ;  /* 0x0000000431187825 */ /* 0x000fe200078e020a */
[----:B------:R-:W-:Y:S01]  /*1100*/  IADD3 R30, P0, R69, R60, RZ ;  /* 0x0000003c451e7210 */ /* 0x000fe20007f1e0ff */
[----:B------:R1:W5:Y:S01]  /*1110*/  LDG.E.EL R51, desc[UR6][R18.64] ;  /* 0x0000000612337981 */ /* 0x000362000c2e1900 */
[----:B------:R-:W-:Y:S01]  /*1120*/  LEA.HI.X R75, R34, R75, R35, 0x2, P1 ;  /* 0x0000004b224b7211 */ /* 0x000fe200008f1423 */
[----:B------:R-:W-:Y:S01]  /*1130*/  IMAD.WIDE R34, R73, 0x4, R58 ;  /* 0x0000000449227825 */ /* 0x000fe200078e023a */
[----:B------:R-:W-:Y:S01]  /*1140*/  IADD3.X R31, R61, R46, RZ, P0, !PT ;  /* 0x0000002e3d1f7210 */ /* 0x000fe200007fe4ff */
[----:B------:R3:W5:Y:S02]  /*1150*/  LDG.E.EL R21, desc[UR6][R24.64] ;  /* 0x0000000618157981 */ /* 0x000764000c2e1900 */
[----:B--2---:R-:W-:Y:S01]  /*1160*/  FADD R91, -R98, R91 ;  /* 0x0000005b625b7221 */ /* 0x004fe20000000100 */
[----:B0-----:R-:W-:Y:S01]  /*1170*/  IMAD.WIDE R16, R49, 0x4, R28 ;  /* 0x0000000431107825 */ /* 0x001fe200078e021c */
[----:B------:R-:W-:Y:S01]  /*1180*/  LOP3.LUT R50, R50, 0x3fc, RZ, 0xc0, !PT ;  /* 0x000003fc32327812 */ /* 0x000fe200078ec0ff */
[----:B------:R-:W2:Y:S01]  /*1190*/  LDG.E.EL R42, desc[UR6][R34.64] ;  /* 0x00000006222a7981 */ /* 0x000ea2000c2e1900 */
[----:B------:R-:W-:Y:S01]  /*11a0*/  ULDC.64 UR8, c[0x0][0x268] ;  /* 0x00009a0000087ab9 */ /* 0x000fe20000000a00 */
[----:B-1----:R-:W-:Y:S01]  /*11b0*/  IADD3 R18, P0, R79, R60, RZ ;  /* 0x0000003c4f127210 */ /* 0x002fe20007f1e0ff */
[----:B------:R-:W-:-:S03]  /*11c0*/  IMAD.WIDE R40, R57, 0x4, R10 ;  /* 0x0000000439287825 */ /* 0x000fc600078e020a */
[----:B------:R-:W-:Y:S01]  /*11d0*/  IADD3.X R19, R67, R46, RZ, P0, !PT ;  /* 0x0000002e43137210 */ /* 0x000fe200007fe4ff */
[C---:B------:R-:W-:Y:S02]  /*11e0*/  IMAD.WIDE R10, R49.reuse, 0x4, R58 ;  /* 0x00000004310a7825 */ /* 0x040fe400078e023a */
[----:B------:R-:W2:Y:S04]  /*11f0*/  LDG.E.EL R40, desc[UR6][R40.64] ;  /* 0x0000000628287981 */ /* 0x000ea8000c2e1900 */
[----:B------:R0:W2:Y:S01]  /*1200*/  LDG.E.EL R35, desc[UR6][R16.64] ;  /* 0x0000000610237981 */ /* 0x0000a2000c2e1900 */
[----:B---3--:R-:W-:-:S03]  /*1210*/  IMAD.WIDE R24, R49, 0x4, R30 ;  /* 0x0000000431187825 */ /* 0x008fc600078e021e */
[----:B------:R1:W3:Y:S01]  /*1220*/  LDG.E.EL R20, desc[UR6][R10.64] ;  /* 0x000000060a147981 */ /* 0x0002e2000c2e1900 */
[----:B------:R-:W-:-:S03]  /*1230*/  IMAD.WIDE R36, R73, 0x4, R30 ;  /* 0x0000000449247825 */ /* 0x000fc600078e021e */
[----:B------:R1:W3:Y:S01]  /*1240*/  LDG.E.EL R34, desc[UR6][R24.64] ;  /* 0x0000000618227981 */ /* 0x0002e2000c2e1900 */
[----:B0-----:R-:W-:Y:S01]  /*1250*/  IADD3 R16, P0, R81, R60, RZ ;  /* 0x0000003c51107210 */ /* 0x001fe20007f1e0ff */
[----:B------:R-:W-:-:S03]  /*1260*/  IMAD.WIDE R32, R27, 0x4, R58 ;  /* 0x000000041b207825 */ /* 0x000fc600078e023a */
[----:B------:R-:W-:Y:S01]  /*1270*/  IADD3.X R17, R75, R46, RZ, P0, !PT ;  /* 0x0000002e4b117210 */ /* 0x000fe200007fe4ff */
[C---:B-1----:R-:W-:Y:S01]  /*1280*/  IMAD.WIDE R10, R27.reuse, 0x4, R30 ;  /* 0x000000041b0a7825 */ /* 0x042fe200078e021e */
[----:B------:R-:W3:Y:S03]  /*1290*/  LDG.E.EL R84, desc[UR6][R32.64] ;  /* 0x0000000620547981 */ /* 0x000ee6000c2e1900 */
[----:B------:R-:W-:-:S04]  /*12a0*/  IMAD.WIDE R54, R27, 0x4, R28 ;  /* 0x000000041b367825 */ /* 0x000fc800078e021c */
[----:B------:R-:W-:Y:S01]  /*12b0*/  IMAD.WIDE R38, R73, 0x4, R28 ;  /* 0x0000000449267825 */ /* 0x000fe200078e021c */
[----:B------:R-:W-:Y:S01]  /*12c0*/  IADD3 R76, P0, R68, R77, RZ ;  /* 0x0000004d444c7210 */ /* 0x000fe20007f1e0ff */
[----:B------:R-:W3:Y:S02]  /*12d0*/  LDG.E.EL R41, desc[UR6][R54.64] ;  /* 0x0000000636297981 */ /* 0x000ee4000c2e1900 */
[C---:B------:R-:W-:Y:S02]  /*12e0*/  IMAD.WIDE R30, R57.reuse, 0x4, R30 ;  /* 0x00000004391e7825 */ /* 0x040fe400078e021e */
[----:B------:R-:W3:Y:S02]  /*12f0*/  LDG.E.EL R45, desc[UR6][R38.64] ;  /* 0x00000006262d7981 */ /* 0x000ee4000c2e1900 */
[----:B------:R-:W-:Y:S02]  /*1300*/  IMAD.WIDE R28, R57, 0x4, R28 ;  /* 0x00000004391c7825 */ /* 0x000fe400078e021c */
[----:B------:R-:W3:Y:S02]  /*1310*/  LDG.E.EL R30, desc[UR6][R30.64] ;  /* 0x000000061e1e7981 */ /* 0x000ee4000c2e1900 */
[----:B------:R-:W-:-:S02]  /*1320*/  IMAD.WIDE R24, R27, 0x4, R16 ;  /* 0x000000041b187825 */ /* 0x000fc400078e0210 */
[----:B------:R0:W3:Y:S02]  /*1330*/  LDG.E.EL R33, desc[UR6][R28.64] ;  /* 0x000000061c217981 */ /* 0x0000e4000c2e1900 */
[----:B------:R-:W-:Y:S01]  /*1340*/  IMAD.WIDE R58, R57, 0x4, R58 ;  /* 0x00000004393a7825 */ /* 0x000fe200078e023a */
[----:B------:R-:W-:Y:S01]  /*1350*/  IADD3 R46, P3, R68, R69, RZ ;  /* 0x00000045442e7210 */ /* 0x000fe20007f7e0ff */
[----:B------:R-:W3:Y:S04]  /*1360*/  LDG.E.EL R32, desc[UR6][R36.64] ;  /* 0x0000000624207981 */ /* 0x000ee8000c2e1900 */
[----:B------:R1:W3:Y:S01]  /*1370*/  LDG.E.EL R31, desc[UR6][R24.64] ;  /* 0x00000006181f7981 */ /* 0x0002e2000c2e1900 */
[----:B0-----:R-:W-:Y:S01]  /*1380*/  IMAD.WIDE R28, R49, 0x4, R18 ;  /* 0x00000004311c7825 */ /* 0x001fe200078e0212 */
[----:B------:R-:W-:-:S02]  /*1390*/  IADD3.X R77, R52, R47, RZ, P0, !PT ;  /* 0x0000002f344d7210 */ /* 0x000fc400007fe4ff */
[----:B------:R-:W3:Y:S01]  /*13a0*/  LDG.E.EL R23, desc[UR6][R58.64] ;  /* 0x000000063a177981 */ /* 0x000ee2000c2e1900 */
[----:B------:R-:W-:-:S03]  /*13b0*/  IMAD.WIDE R38, R27, 0x4, R18 ;  /* 0x000000041b267825 */ /* 0x000fc600078e0212 */
[----:B------:R0:W3:Y:S01]  /*13c0*/  LDG.E.EL R88, desc[UR6][R28.64] ;  /* 0x000000061c587981 */ /* 0x0000e2000c2e1900 */
[----:B-1----:R-:W1:Y:S03]  /*13d0*/  LDC.64 R24, c[0x0][0x250] ;  /* 0x00009400ff187b82 */ /* 0x002e660000000a00 */
[----:B------:R0:W3:Y:S01]  /*13e0*/  LDG.E.EL R92, desc[UR6][R38.64] ;  /* 0x00000006265c7981 */ /* 0x0000e2000c2e1900 */
[----:B------:R-:W-:Y:S01]  /*13f0*/  IMAD.WIDE R86, R73, 0x4, R18 ;  /* 0x0000000449567825 */ /* 0x000fe200078e0212 */
[----:B------:R-:W-:-:S03]  /*1400*/  IADD3 R70, P2, R68, R79, RZ ;  /* 0x0000004f44467210 */ /* 0x000fc60007f5e0ff */
[----:B------:R-:W-:Y:S01]  /*1410*/  FFMA R98, R13, R91, R98 ;  /* 0x0000005b0d627223 */ /* 0x000fe20000000062 */
[----:B------:R-:W3:Y:S01]  /*1420*/  LDG.E.EL R10, desc[UR6][R10.64] ;  /* 0x000000060a0a7981 */ /* 0x000ee2000c2e1900 */
[----:B0-----:R-:W-:Y:S01]  /*1430*/  IADD3 R28, P4, R68, R83, RZ ;  /* 0x00000053441c7210 */ /* 0x001fe20007f9e0ff */
[----:B------:R-:W-:Y:S01]  /*1440*/  IMAD.WIDE R18, R57, 0x4, R18 ;  /* 0x0000000439127825 */ /* 0x000fe200078e0212 */
[----:B------:R-:W-:Y:S01]  /*1450*/  IADD3.X R47, R52, R61, RZ, P3, !PT ;  /* 0x0000003d342f7210 */ /* 0x000fe20001ffe4ff */
[----:B------:R-:W3:Y:S01]  /*1460*/  LDG.E.EL R86, desc[UR6][R86.64] ;  /* 0x0000000656567981 */ /* 0x000ee2000c2e1900 */
[----:B------:R-:W-:Y:S02]  /*1470*/  IADD3.X R29, R52, R71, RZ, P4, !PT ;  /* 0x00000047341d7210 */ /* 0x000fe400027fe4ff */
[----:B------:R-:W-:Y:S01]  /*1480*/  IADD3 R38, P1, R68, R97, RZ ;  /* 0x0000006144267210 */ /* 0x000fe20007f3e0ff */
[----:B------:R-:W-:Y:S01]  /*1490*/  IMAD.WIDE R58, R73, 0x4, R16 ;  /* 0x00000004493a7825 */ /* 0x000fe200078e0210 */
[----:B------:R0:W3:Y:S02]  /*14a0*/  LDG.E.EL R18, desc[UR6][R18.64] ;  /* 0x0000000612127981 */ /* 0x0000e4000c2e1900 */
[----:B------:R-:W-:Y:S01]  /*14b0*/  IADD3.X R39, R52, R65, RZ, P1, !PT ;  /* 0x0000004134277210 */ /* 0x000fe20000ffe4ff */
[----:B------:R-:W-:Y:S01]  /*14c0*/  IMAD.WIDE R60, R49, 0x4, R28 ;  /* 0x00000004313c7825 */ /* 0x000fe200078e021c */
[----:B------:R-:W-:-:S03]  /*14d0*/  IADD3 R68, P5, R68, R81, RZ ;  /* 0x0000005144447210 */ /* 0x000fc60007fbe0ff */
[----:B------:R-:W-:-:S04]  /*14e0*/  IMAD.WIDE R36, R49, 0x4, R16 ;  /* 0x0000000431247825 */ /* 0x000fc800078e0210 */
[----:B------:R-:W-:-:S04]  /*14f0*/  IMAD.WIDE R54, R57, 0x4, R16 ;  /* 0x0000000439367825 */ /* 0x000fc800078e0210 */
[----:B0-----:R-:W-:Y:S01]  /*1500*/  FADD R19, -R96, R85 ;  /* 0x0000005560137221 */ /* 0x001fe20000000100 */
[----:B------:R-:W3:Y:S01]  /*1510*/  LDG.E.EL R17, desc[UR6][R58.64] ;  /* 0x000000063a117981 */ /* 0x000ee2000c2e1900 */
[----:B------:R-:W-:Y:S01]  /*1520*/  IMAD.WIDE R90, R27, 0x4, R38 ;  /* 0x000000041b5a7825 */ /* 0x000fe200078e0226 */
[----:B------:R-:W-:Y:S02]  /*1530*/  IADD3.X R69, R52, R75, RZ, P5, !PT ;  /* 0x0000004b34457210 */ /* 0x000fe40002ffe4ff */
[----:B------:R-:W3:Y:S01]  /*1540*/  LDG.E.EL R11, desc[UR6][R36.64] ;  /* 0x00000006240b7981 */ /* 0x000ee2000c2e1900 */
[----:B------:R-:W-:Y:S01]  /*1550*/  FFMA R96, R13, R19, R96 ;  /* 0x000000130d607223 */ /* 0x000fe20000000060 */
[----:B------:R-:W-:Y:S01]  /*1560*/  IMAD.WIDE R82, R27, 0x4, R28 ;  /* 0x000000041b527825 */ /* 0x000fe200078e021c */
[----:B------:R-:W-:Y:S01]  /*1570*/  IADD3.X R71, R52, R67, RZ, P2, !PT ;  /* 0x0000004334477210 */ /* 0x000fe200017fe4ff */
[----:B------:R-:W3:Y:S04]  /*1580*/  LDG.E.EL R16, desc[UR6][R54.64] ;  /* 0x0000000636107981 */ /* 0x000ee8000c2e1900 */
[----:B------:R0:W3:Y:S01]  /*1590*/  LDG.E.EL R58, desc[UR6][R60.64] ;  /* 0x000000063c3a7981 */ /* 0x0000e2000c2e1900 */
[----:B------:R-:W-:-:S03]  /*15a0*/  IMAD.WIDE R80, R73, 0x4, R38 ;  /* 0x0000000449507825 */ /* 0x000fc600078e0226 */
[----:B------:R-:W3:Y:S01]  /*15b0*/  LDG.E.EL R52, desc[UR6][R82.64] ;  /* 0x0000000652347981 */ /* 0x000ee2000c2e1900 */
[----:B------:R-:W-:-:S03]  /*15c0*/  IMAD.WIDE R78, R73, 0x4, R28 ;  /* 0x00000004494e7825 */ /* 0x000fc600078e021c */
[----:B------:R1:W3:Y:S01]  /*15d0*/  LDG.E.EL R55, desc[UR6][R90.64] ;  /* 0x000000065a377981 */ /* 0x0002e2000c2e1900 */
[----:B0-----:R-:W0:Y:S01]  /*15e0*/  LDC.64 R60, c[0x0][0x298] ;  /* 0x0000a600ff3c7b82 */ /* 0x001e220000000a00 */
[----:B------:R-:W-:Y:S02]  /*15f0*/  IMAD.WIDE R36, R49, 0x4, R38 ;  /* 0x0000000431247825 */ /* 0x000fe400078e0226 */
[----:B------:R-:W3:Y:S02]  /*1600*/  LDG.E.EL R59, desc[UR6][R80.64] ;  /* 0x00000006503b7981 */ /* 0x000ee4000c2e1900 */
[C---:B------:R-:W-:Y:S02]  /*1610*/  IMAD.WIDE R74, R57.reuse, 0x4, R28 ;  /* 0x00000004394a7825 */ /* 0x040fe400078e021c */
[----:B------:R-:W3:Y:S01]  /*1620*/  LDG.E.EL R54, desc[UR6][R78.64] ;  /* 0x000000064e367981 */ /* 0x000ee2000c2e1900 */
[----:B-1----:R-:W1:Y:S01]  /*1630*/  LDC.64 R90, c[0x0][0x290] ;  /* 0x0000a400ff5a7b82 */ /* 0x002e620000000a00 */
[----:B------:R-:W-:-:S02]  /*1640*/  IMAD.WIDE R38, R57, 0x4, R38 ;  /* 0x0000000439267825 */ /* 0x000fc400078e0226 */
[----:B------:R4:W3:Y:S02]  /*1650*/  LDG.E.EL R65, desc[UR6][R36.64] ;  /* 0x0000000624417981 */ /* 0x0008e4000c2e1900 */
[----:B------:R-:W-:Y:S02]  /*1660*/  IMAD.WIDE R28, R73, 0x4, R76 ;  /* 0x00000004491c7825 */ /* 0x000fe400078e024c */
[----:B------:R4:W3:Y:S02]  /*1670*/  LDG.E.EL R67, desc[UR6][R38.64] ;  /* 0x0000000626437981 */ /* 0x0008e4000c2e1900 */
[----:B------:R-:W-:Y:S02]  /*1680*/  IMAD.WIDE R24, R22, 0x4, R24 ;  /* 0x0000000416187825 */ /* 0x000fe400078e0218 */
[----:B------:R4:W3:Y:S02]  /*1690*/  LDG.E.EL R64, desc[UR6][R74.64] ;  /* 0x000000064a407981 */ /* 0x0008e4000c2e1900 */
[----:B----4-:R-:W-:-:S04]  /*16a0*/  IMAD.WIDE R36, R49, 0x4, R76 ;  /* 0x0000000431247825 */ /* 0x010fc800078e024c */
[----:B------:R-:W-:-:S04]  /*16b0*/  IMAD.WIDE R38, R27, 0x4, R76 ;  /* 0x000000041b267825 */ /* 0x000fc800078e024c */
[----:B------:R-:W-:-:S04]  /*16c0*/  IMAD.WIDE R78, R73, 0x4, R46 ;  /* 0x00000004494e7825 */ /* 0x000fc800078e022e */
[--C-:B------:R-:W-:Y:S02]  /*16d0*/  IMAD.WIDE R80, R49, 0x4, R46.reuse ;  /* 0x0000000431507825 */ /* 0x100fe400078e022e */
[----:B------:R-:W4:Y:S02]  /*16e0*/  LDG.E.EL R78, desc[UR6][R78.64] ;  /* 0x000000064e4e7981 */ /* 0x000f24000c2e1900 */
[C---:B------:R-:W-:Y:S02]  /*16f0*/  IMAD.WIDE R82, R27.reuse, 0x4, R46 ;  /* 0x000000041b527825 */ /* 0x040fe400078e022e */
[----:B------:R-:W4:Y:S02]  /*1700*/  LDG.E.EL R80, desc[UR6][R80.64] ;  /* 0x0000000650507981 */ /* 0x000f24000c2e1900 */
[----:B------:R-:W-:Y:S02]  /*1710*/  IMAD.WIDE R74, R27, 0x4, R70 ;  /* 0x000000041b4a7825 */ /* 0x000fe400078e0246 */
[----:B------:R-:W4:Y:S02]  /*1720*/  LDG.E.EL R82, desc[UR6][R82.64] ;  /* 0x0000000652527981 */ /* 0x000f24000c2e1900 */
[----:B------:R-:W-:-:S04]  /*1730*/  IMAD.WIDE R76, R57, 0x4, R76 ;  /* 0x00000004394c7825 */ /* 0x000fc800078e024c */
[----:B------:R-:W-:Y:S01]  /*1740*/  FADD R72, -R94, R72 ;  /* 0x000000485e487221 */ /* 0x000fe20000000100 */
[----:B------:R-:W-:Y:S01]  /*1750*/  IMAD.WIDE R46, R57, 0x4, R46 ;  /* 0x00000004392e7825 */ /* 0x000fe200078e022e */
[----:B------:R-:W4:Y:S03]  /*1760*/  LDG.E.EL R77, desc[UR6][R76.64] ;  /* 0x000000064c4d7981 */ /* 0x000f26000c2e1900 */
[C---:B------:R-:W-:Y:S01]  /*1770*/  FFMA R94, R13.reuse, R72, R94 ;  /* 0x000000480d5e7223 */ /* 0x040fe2000000005e */
[----:B-----5:R-:W-:Y:S01]  /*1780*/  FADD R87, -R100, R43 ;  /* 0x0000002b64577221 */ /* 0x020fe20000000100 */
[----:B------:R-:W-:Y:S01]  /*1790*/  FADD R85, -R56, R63 ;  /* 0x0000003f38557221 */ /* 0x000fe20000000100 */
[----:B------:R5:W4:Y:S01]  /*17a0*/  LDG.E.EL R43, desc[UR6][R28.64] ;  /* 0x000000061c2b7981 */ /* 0x000b22000c2e1900 */
[----:B------:R-:W-:Y:S01]  /*17b0*/  FADD R93, -R66, R93 ;  /* 0x0000005d425d7221 */ /* 0x000fe20000000100 */
[----:B------:R-:W-:-:S02]  /*17c0*/  FFMA R87, R13, R87, R100 ;  /* 0x000000570d577223 */ /* 0x000fc40000000064 */
[----:B------:R0:W4:Y:S01]  /*17d0*/  LDG.E.EL R63, desc[UR6][R24.64] ;  /* 0x00000006183f7981 */ /* 0x000122000c2e1900 */
[C---:B------:R-:W-:Y:S01]  /*17e0*/  FFMA R85, R13.reuse, R85, R56 ;  /* 0x000000550d557223 */ /* 0x040fe20000000038 */
[----:B------:R-:W-:Y:S01]  /*17f0*/  FFMA R66, R13, R93, R66 ;  /* 0x0000005d0d427223 */ /* 0x000fe20000000042 */
[----:B------:R-:W-:Y:S01]  /*1800*/  FADD R19, -R48, R89 ;  /* 0x0000005930137221 */ /* 0x000fe20000000100 */
[----:B-----5:R-:W-:Y:S01]  /*1810*/  IMAD.WIDE R28, R49, 0x4, R70 ;  /* 0x00000004311c7825 */ /* 0x020fe200078e0246 */
[----:B------:R5:W4:Y:S03]  /*1820*/  LDG.E.EL R89, desc[UR6][R36.64] ;  /* 0x0000000624597981 */ /* 0x000b26000c2e1900 */
[----:B------:R-:W-:Y:S01]  /*1830*/  FFMA R19, R13, R19, R48 ;  /* 0x000000130d137223 */ /* 0x000fe20000000030 */
[----:B------:R-:W-:Y:S01]  /*1840*/  FADD R95, -R26, R95 ;  /* 0x0000005f1a5f7221 */ /* 0x000fe20000000100 */
[----:B0-----:R-:W-:Y:S01]  /*1850*/  IMAD.WIDE R24, R73, 0x4, R70 ;  /* 0x0000000449187825 */ /* 0x001fe200078e0246 */
[----:B------:R-:W4:Y:S03]  /*1860*/  LDG.E.EL R93, desc[UR6][R38.64] ;  /* 0x00000006265d7981 */ /* 0x000f26000c2e1900 */
[----:B------:R-:W-:Y:S01]  /*1870*/  FFMA R13, R13, R95, R26 ;  /* 0x0000005f0d0d7223 */ /* 0x000fe2000000001a */
[--C-:B------:R-:W-:Y:S01]  /*1880*/  IMAD.WIDE R26, R27, 0x4, R68.reuse ;  /* 0x000000041b1a7825 */ /* 0x100fe200078e0244 */
[----:B------:R-:W4:Y:S03]  /*1890*/  LDG.E.EL R106, desc[UR6][R46.64] ;  /* 0x000000062e6a7981 */ /* 0x000f26000c2e1900 */
[--C-:B------:R-:W-:Y:S01]  /*18a0*/  IMAD.WIDE R72, R73, 0x4, R68.reuse ;  /* 0x0000000449487825 */ /* 0x100fe200078e0244 */
[----:B------:R-:W4:Y:S03]  /*18b0*/  LDG.E.EL R79, desc[UR6][R26.64] ;  /* 0x000000061a4f7981 */ /* 0x000f26000c2e1900 */
[----:B------:R-:W-:Y:S01]  /*18c0*/  IMAD.WIDE R48, R49, 0x4, R68 ;  /* 0x0000000431307825 */ /* 0x000fe200078e0244 */
[----:B------:R0:W4:Y:S03]  /*18d0*/  LDG.E.EL R81, desc[UR6][R72.64] ;  /* 0x0000000648517981 */ /* 0x000126000c2e1900 */
[C---:B------:R-:W-:Y:S01]  /*18e0*/  IMAD.WIDE R70, R57.reuse, 0x4, R70 ;  /* 0x0000000439467825 */ /* 0x040fe200078e0246 */
[----:B------:R-:W4:Y:S03]  /*18f0*/  LDG.E.EL R102, desc[UR6][R24.64] ;  /* 0x0000000618667981 */ /* 0x000f26000c2e1900 */
[----:B------:R-:W-:Y:S01]  /*1900*/  IMAD.WIDE R68, R57, 0x4, R68 ;  /* 0x0000000439447825 */ /* 0x000fe200078e0244 */
[----:B------:R5:W4:Y:S01]  /*1910*/  LDG.E.EL R104, desc[UR6][R28.64] ;  /* 0x000000061c687981 */ /* 0x000b22000c2e1900 */
[----:B------:R-:W5:Y:S02]  /*1920*/  LDC.64 R56, c[0x0][0x2a8] ;  /* 0x0000aa00ff387b82 */ /* 0x000f640000000a00 */
[----:B-----5:R-:W-:Y:S01]  /*1930*/  IMAD.WIDE R36, R44, 0x8, R60 ;  /* 0x000000082c247825 */ /* 0x020fe200078e023c */
[----:B------:R-:W5:Y:S03]  /*1940*/  LDG.E.EL R70, desc[UR6][R70.64] ;  /* 0x0000000646467981 */ /* 0x000f66000c2e1900 */
[----:B-1----:R-:W-:Y:S01]  /*1950*/  IMAD.WIDE R90, R22, 0x8, R90 ;  /* 0x00000008165a7825 */ /* 0x002fe200078e025a */
[----:B------:R-:W5:Y:S01]  /*1960*/  LDG.E.EL R69, desc[UR6][R68.64] ;  /* 0x0000000644457981 */ /* 0x000f62000c2e1900 */
[----:B0-----:R-:W0:Y:S03]  /*1970*/  LDC.64 R72, c[0x0][0x2b8] ;  /* 0x0000ae00ff487b82 */ /* 0x001e260000000a00 */
[----:B------:R-:W5:Y:S04]  /*1980*/  LDG.E.EL.128 R36, desc[UR6][R36.64] ;  /* 0x0000000624247981 */ /* 0x000f68000c2e1d00 */
[----:B------:R-:W5:Y:S04]  /*1990*/  LDG.E.EL.64 R46, desc[UR6][R90.64] ;  /* 0x000000065a2e7981 */ /* 0x000f68000c2e1b00 */
[----:B------:R1:W5:Y:S04]  /*19a0*/  LDG.E.EL R100, desc[UR6][R74.64] ;  /* 0x000000064a647981 */ /* 0x000368000c2e1900 */
[----:B------:R0:W5:Y:S01]  /*19b0*/  LDG.E.EL R83, desc[UR6][R48.64] ;  /* 0x0000000630537981 */ /* 0x000162000c2e1900 */
[----:B------:R-:W-:-:S06]  /*19c0*/  IMAD.WIDE R26, R44, 0x8, R56 ;  /* 0x000000082c1a7825 */ /* 0x000fcc00078e0238 */
[----:B------:R-:W5:Y:S01]  /*19d0*/  LDG.E.EL.128 R24, desc[UR6][R26.64] ;  /* 0x000000061a187981 */ /* 0x000f62000c2e1d00 */
[----:B0-----:R-:W-:-:S06]  /*19e0*/  IMAD.WIDE R28, R22, 0x8, R72 ;  /* 0x00000008161c7825 */ /* 0x001fcc00078e0248 */
[----:B------:R-:W5:Y:S01]  /*19f0*/  LDG.E.EL.64 R28, desc[UR6][R28.64] ;  /* 0x000000061c1c7981 */ /* 0x000f62000c2e1b00 */
[----:B------:R-:W-:Y:S01]  /*1a00*/  FADD R19, -R94, R19 ;  /* 0x000000135e137221 */ /* 0x000fe20000000100 */
[----:B------:R-:W-:Y:S01]  /*1a10*/  FADD R13, -R66, R13 ;  /* 0x0000000d420d7221 */ /* 0x000fe20000000100 */
[----:B------:R-:W-:Y:S01]  /*1a20*/  FADD R85, -R96, R85 ;  /* 0x0000005560557221 */ /* 0x000fe20000000100 */
[----:B-1----:R-:W-:Y:S01]  /*1a30*/  FADD R74, -R98, R87 ;  /* 0x00000057624a7221 */ /* 0x002fe20000000100 */
[----:B--2---:R-:W-:-:S04]  /*1a40*/  FADD R42, -R51, R42 ;  /* 0x0000002a332a7221 */ /* 0x004fc80000000100 */
[----:B------:R-:W-:Y:S01]  /*1a50*/  FFMA R42, R14, R42, R51 ;  /* 0x0000002a0e2a7223 */ /* 0x000fe20000000033 */
[----:B---3--:R-:W-:Y:S01]  /*1a60*/  FADD R20, -R21, R20 ;  /* 0x0000001415147221 */ /* 0x008fe20000000100 */
[----:B------:R-:W-:-:S03]  /*1a70*/  FADD R34, -R35, R34 ;  /* 0x0000002223227221 */ /* 0x000fc60000000100 */
[----:B------:R-:W-:Y:S01]  /*1a80*/  FFMA R20, R14, R20, R21 ;  /* 0x000000140e147223 */ /* 0x000fe20000000015 */
[----:B------:R-:W-:Y:S01]  /*1a90*/  FFMA R34, R12, R34, R35 ;  /* 0x000000220c227223 */ /* 0x000fe20000000023 */
[----:B------:R-:W-:-:S04]  /*1aa0*/  FADD R84, -R53, R84 ;  /* 0x0000005435547221 */ /* 0x000fc80000000100 */
[----:B------:R-:W-:Y:S01]  /*1ab0*/  FFMA R84, R14, R84, R53 ;  /* 0x000000540e547223 */ /* 0x000fe20000000035 */
[----:B------:R-:W-:Y:S01]  /*1ac0*/  FADD R30, -R33, R30 ;  /* 0x0000001e211e7221 */ /* 0x000fe20000000100 */
[----:B------:R-:W-:Y:S01]  /*1ad0*/  FADD R32, -R45, R32 ;  /* 0x000000202d207221 */ /* 0x000fe20000000100 */
[----:B------:R-:W-:-:S04]  /*1ae0*/  FADD R10, -R41, R10 ;  /* 0x0000000a290a7221 */ /* 0x000fc80000000100 */
[----:B------:R-:W-:Y:S01]  /*1af0*/  FFMA R90, R12, R10, R41 ;  /* 0x0000000a0c5a7223 */ /* 0x000fe20000000029 */
[----:B------:R-:W-:Y:S01]  /*1b00*/  FADD R31, -R92, R31 ;  /* 0x0000001f5c1f7221 */ /* 0x000fe20000000100 */
[----:B------:R-:W-:-:S03]  /*1b10*/  FADD R23, -R40, R23 ;  /* 0x0000001728177221 */ /* 0x000fc60000000100 */
[----:B------:R-:W-:Y:S01]  /*1b20*/  FFMA R92, R15, R31, R92 ;  /* 0x0000001f0f5c7223 */ /* 0x000fe2000000005c */
[----:B------:R-:W-:-:S04]  /*1b30*/  FADD R17, -R86, R17 ;  /* 0x0000001156117221 */ /* 0x000fc80000000100 */
[----:B------:R-:W-:Y:S01]  /*1b40*/  FFMA R86, R15, R17, R86 ;  /* 0x000000110f567223 */ /* 0x000fe20000000056 */
[----:B------:R-:W-:-:S04]  /*1b50*/  FADD R11, -R88, R11 ;  /* 0x0000000b580b7221 */ /* 0x000fc80000000100 */
[----:B------:R-:W-:Y:S01]  /*1b60*/  FFMA R88, R15, R11, R88 ;  /* 0x0000000b0f587223 */ /* 0x000fe20000000058 */
[----:B------:R-:W-:Y:S01]  /*1b70*/  FFMA R40, R14, R23, R40 ;  /* 0x000000170e287223 */ /* 0x000fe20000000028 */
[----:B------:R-:W-:Y:S01]  /*1b80*/  FFMA R32, R12, R32, R45 ;  /* 0x000000200c207223 */ /* 0x000fe2000000002d */
[----:B------:R-:W-:-:S04]  /*1b90*/  FADD R54, -R59, R54 ;  /* 0x000000363b367221 */ /* 0x000fc80000000100 */
[----:B------:R-:W-:Y:S01]  /*1ba0*/  FFMA R59, R14, R54, R59 ;  /* 0x000000360e3b7223 */ /* 0x000fe2000000003b */
[----:B------:R-:W-:Y:S01]  /*1bb0*/  FADD R52, -R55, R52 ;  /* 0x0000003437347221 */ /* 0x000fe20000000100 */
[----:B------:R-:W-:Y:S02]  /*1bc0*/  FADD R58, -R65, R58 ;  /* 0x0000003a413a7221 */ /* 0x000fe40000000100 */
[----:B------:R-:W-:Y:S01]  /*1bd0*/  FADD R21, -R42, R59 ;  /* 0x0000003b2a157221 */ /* 0x000fe20000000100 */
[----:B------:R-:W-:Y:S01]  /*1be0*/  FADD R64, -R67, R64 ;  /* 0x0000004043407221 */ /* 0x000fe20000000100 */
[C---:B------:R-:W-:Y:S01]  /*1bf0*/  FFMA R55, R14.reuse, R52, R55 ;  /* 0x000000340e377223 */ /* 0x040fe20000000037 */
[C---:B------:R-:W-:Y:S02]  /*1c00*/  FFMA R65, R14.reuse, R58, R65 ;  /* 0x0000003a0e417223 */ /* 0x040fe40000000041 */
[----:B------:R-:W-:Y:S01]  /*1c10*/  FFMA R67, R14, R64, R67 ;  /* 0x000000400e437223 */ /* 0x000fe20000000043 */
[----:B------:R-:W-:Y:S01]  /*1c20*/  FADD R16, -R18, R16 ;  /* 0x0000001012107221 */ /* 0x000fe20000000100 */
[----:B------:R-:W-:-:S02]  /*1c30*/  FADD R65, -R20, R65 ;  /* 0x0000004114417221 */ /* 0x000fc40000000100 */
[----:B------:R-:W-:Y:S01]  /*1c40*/  FADD R23, -R40, R67 ;  /* 0x0000004328177221 */ /* 0x000fe20000000100 */
[----:B----4-:R-:W-:Y:S01]  /*1c50*/  FADD R78, -R43, R78 ;  /* 0x0000004e2b4e7221 */ /* 0x010fe20000000100 */
[C---:B------:R-:W-:Y:S01]  /*1c60*/  FFMA R49, R63.reuse, R19, R94 ;  /* 0x000000133f317223 */ /* 0x040fe2000000005e */
[----:B------:R-:W-:Y:S02]  /*1c70*/  FFMA R19, R63, R13, R66 ;  /* 0x0000000d3f137223 */ /* 0x000fe40000000042 */
[C---:B------:R-:W-:Y:S01]  /*1c80*/  FFMA R43, R12.reuse, R78, R43 ;  /* 0x0000004e0c2b7223 */ /* 0x040fe2000000002b */
[----:B------:R-:W-:Y:S01]  /*1c90*/  FFMA R78, R12, R30, R33 ;  /* 0x0000001e0c4e7223 */ /* 0x000fe20000000021 */
[----:B------:R-:W-:-:S04]  /*1ca0*/  FADD R80, -R89, R80 ;  /* 0x0000005059507221 */ /* 0x000fc80000000100 */
[----:B------:R-:W-:Y:S01]  /*1cb0*/  FFMA R89, R12, R80, R89 ;  /* 0x000000500c597223 */ /* 0x000fe20000000059 */
[----:B------:R-:W-:-:S03]  /*1cc0*/  FADD R59, -R93, R82 ;  /* 0x000000525d3b7221 */ /* 0x000fc60000000100 */
[----:B------:R-:W-:Y:S01]  /*1cd0*/  FADD R89, -R34, R89 ;  /* 0x0000005922597221 */ /* 0x000fe20000000100 */
[----:B------:R-:W-:Y:S01]  /*1ce0*/  FADD R106, -R77, R106 ;  /* 0x0000006a4d6a7221 */ /* 0x000fe20000000100 */
[C---:B------:R-:W-:Y:S02]  /*1cf0*/  FFMA R59, R12.reuse, R59, R93 ;  /* 0x0000003b0c3b7223 */ /* 0x040fe4000000005d */
[----:B------:R-:W-:Y:S01]  /*1d00*/  FFMA R14, R63, R89, R34 ;  /* 0x000000593f0e7223 */ /* 0x000fe20000000022 */
[----:B------:R-:W-:Y:S01]  /*1d10*/  FFMA R73, R12, R106, R77 ;  /* 0x0000006a0c497223 */ /* 0x000fe2000000004d */
[----:B-----5:R-:W-:Y:S02]  /*1d20*/  IADD3 R13, P1, R36, 0x5, RZ ;  /* 0x00000005240d7810 */ /* 0x020fe40007f3e0ff */
[----:B------:R-:W-:Y:S01]  /*1d30*/  ISETP.GE.AND P0, PT, R37, RZ, PT ;  /* 0x000000ff2500720c */ /* 0x000fe20003f06270 */
[----:B------:R-:W-:Y:S01]  /*1d40*/  FADD R69, -R70, R69 ;  /* 0x0000004546457221 */ /* 0x000fe20000000100 */
[----:B------:R-:W-:Y:S01]  /*1d50*/  IADD3.X R17, RZ, R37, RZ, P1, !PT ;  /* 0x00000025ff117210 */ /* 0x000fe20000ffe4ff */
[----:B------:R-:W-:Y:S01]  /*1d60*/  FADD R81, -R102, R81 ;  /* 0x0000005166517221 */ /* 0x000fe20000000100 */
[----:B------:R-:W-:-:S02]  /*1d70*/  SEL R10, R13, R36, !P0 ;  /* 0x000000240d0a7207 */ /* 0x000fc40004000000 */
[----:B------:R-:W-:Y:S01]  /*1d80*/  IADD3 R11, P3, R24, 0x5, RZ ;  /* 0x00000005180b7810 */ /* 0x000fe20007f7e0ff */
[----:B------:R-:W-:Y:S01]  /*1d90*/  FADD R75, -R100, R79 ;  /* 0x0000004f644b7221 */ /* 0x000fe20000000100 */
[----:B------:R-:W-:Y:S01]  /*1da0*/  IADD3 R33, P1, R46, 0x5, RZ ;  /* 0x000000052e217810 */ /* 0x000fe20007f3e0ff */
[----:B------:R-:W-:Y:S01]  /*1db0*/  FADD R83, -R104, R83 ;  /* 0x0000005368537221 */ /* 0x000fe20000000100 */
[----:B------:R-:W-:Y:S01]  /*1dc0*/  SEL R37, R17, R37, !P0 ;  /* 0x0000002511257207 */ /* 0x000fe20004000000 */
[----:B------:R-:W-:Y:S01]  /*1dd0*/  FFMA R23, R63, R23, R40 ;  /* 0x000000173f177223 */ /* 0x000fe20000000028 */
[C---:B------:R-:W-:Y:S01]  /*1de0*/  LEA R30, P2, R10.reuse, UR10, 0x2 ;  /* 0x0000000a0a1e7c11 */ /* 0x040fe2000f8410ff */
[----:B------:R-:W-:Y:S01]  /*1df0*/  FFMA R94, R15, R16, R18 ;  /* 0x000000100f5e7223 */ /* 0x000fe20000000012 */
[----:B------:R-:W-:Y:S01]  /*1e00*/  ISETP.GE.AND P0, PT, R47, RZ, PT ;  /* 0x000000ff2f00720c */ /* 0x000fe20003f06270 */
[C---:B------:R-:W-:Y:S01]  /*1e10*/  FFMA R20, R63.reuse, R65, R20 ;  /* 0x000000413f147223 */ /* 0x040fe20000000014 */
[----:B------:R-:W-:Y:S01]  /*1e20*/  IADD3.X R17, RZ, R47, RZ, P1, !PT ;  /* 0x0000002fff117210 */ /* 0x000fe20000ffe4ff */
[----:B------:R-:W-:Y:S01]  /*1e30*/  FFMA R48, R63, R85, R96 ;  /* 0x000000553f307223 */ /* 0x000fe20000000060 */
[----:B------:R-:W-:Y:S01]  /*1e40*/  LEA.HI.X R31, R10, UR11, R37, 0x2, P2 ;  /* 0x0000000b0a1f7c11 */ /* 0x000fe200090f1425 */
[----:B------:R-:W-:Y:S01]  /*1e50*/  FADD R43, -R32, R43 ;  /* 0x0000002b202b7221 */ /* 0x000fe20000000100 */
[----:B------:R-:W-:Y:S01]  /*1e60*/  ISETP.GE.AND P1, PT, R25, RZ, PT ;  /* 0x000000ff1900720c */ /* 0x000fe20003f26270 */
[----:B------:R-:W-:Y:S01]  /*1e70*/  FFMA R21, R63, R21, R42 ;  /* 0x000000153f157223 */ /* 0x000fe2000000002a */
[----:B------:R-:W-:Y:S01]  /*1e80*/  SEL R17, R17, R47, !P0 ;  /* 0x0000002f11117207 */ /* 0x000fe20004000000 */
[----:B------:R-:W-:Y:S01]  /*1e90*/  FFMA R74, R63, R74, R98 ;  /* 0x0000004a3f4a7223 */ /* 0x000fe20000000062 */
[----:B------:R-:W-:Y:S01]  /*1ea0*/  SEL R10, R33, R46, !P0 ;  /* 0x0000002e210a7207 */ /* 0x000fe20004000000 */
[----:B------:R-:W-:Y:S01]  /*1eb0*/  FADD R53, -R84, R55 ;  /* 0x0000003754357221 */ /* 0x000fe20000000100 */
[----:B------:R-:W-:Y:S01]  /*1ec0*/  SEL R12, R11, R24, !P1 ;  /* 0x000000180b0c7207 */ /* 0x000fe20004800000 */
[----:B------:R-:W-:Y:S01]  /*1ed0*/  IMAD R11, R17, 0x14, RZ ;  /* 0x00000014110b7824 */ /* 0x000fe200078e02ff */
[----:B------:R-:W-:Y:S01]  /*1ee0*/  IADD3.X R13, RZ, R25, RZ, P3, !PT ;  /* 0x00000019ff0d7210 */ /* 0x000fe20001ffe4ff */
[----:B------:R-:W-:Y:S01]  /*1ef0*/  IMAD.WIDE.U32 R34, R10, 0x14, R30 ;  /* 0x000000140a227825 */ /* 0x000fe200078e001e */
[----:B------:R-:W-:-:S03]  /*1f00*/  LEA R24, P0, R12, UR10, 0x2 ;  /* 0x0000000a0c187c11 */ /* 0x000fc6000f8010ff */
[----:B------:R-:W-:Y:S01]  /*1f10*/  FFMA R91, R15, R69, R70 ;  /* 0x000000450f5b7223 */ /* 0x000fe20000000046 */
[----:B------:R-:W-:Y:S01]  /*1f20*/  SEL R25, R13, R25, !P1 ;  /* 0x000000190d197207 */ /* 0x000fe20004800000 */
[----:B------:R-:W-:Y:S01]  /*1f30*/  IMAD R17, R7, 0x19, RZ ;  /* 0x0000001907117824 */ /* 0x000fe200078e02ff */
[----:B------:R-:W-:Y:S01]  /*1f40*/  IADD3 R35, R35, R11, RZ ;  /* 0x0000000b23237210 */ /* 0x000fe20007ffe0ff */
[----:B------:R-:W0:Y:S01]  /*1f50*/  LDC.64 R70, c[0x0][0x258] ;  /* 0x00009600ff467b82 */ /* 0x000e220000000a00 */
[----:B------:R-:W-:Y:S01]  /*1f60*/  IADD3 R51, P1, R28, 0x5, RZ ;  /* 0x000000051c337810 */ /* 0x000fe20007f3e0ff */
[----:B------:R-:W-:Y:S01]  /*1f70*/  FFMA R75, R15, R75, R100 ;  /* 0x0000004b0f4b7223 */ /* 0x000fe20000000064 */
[----:B------:R-:W-:Y:S01]  /*1f80*/  LEA.HI.X R25, R12, UR11, R25, 0x2, P0 ;  /* 0x0000000b0c197c11 */ /* 0x000fe200080f1419 */
[----:B------:R-:W-:-:S04]  /*1f90*/  IMAD.WIDE R40, R17, 0x4, R34 ;  /* 0x0000000411287825 */ /* 0x000fc800078e0222 */
[C---:B------:R-:W-:Y:S01]  /*1fa0*/  FFMA R87, R15.reuse, R81, R102 ;  /* 0x000000510f577223 */ /* 0x040fe20000000066 */
[----:B------:R-:W-:Y:S01]  /*1fb0*/  FFMA R89, R15, R83, R104 ;  /* 0x000000530f597223 */ /* 0x000fe20000000068 */
[----:B------:R-:W-:Y:S01]  /*1fc0*/  ISETP.GE.AND P0, PT, R29, RZ, PT ;  /* 0x000000ff1d00720c */ /* 0x000fe20003f06270 */
[----:B------:R-:W1:Y:S01]  /*1fd0*/  LDC.64 R64, c[0x0][0x260] ;  /* 0x00009800ff407b82 */ /* 0x000e620000000a00 */
[----:B------:R-:W-:Y:S01]  /*1fe0*/  IADD3.X R15, RZ, R29, RZ, P1, !PT ;  /* 0x0000001dff0f7210 */ /* 0x000fe20000ffe4ff */
[----:B------:R2:W3:Y:S01]  /*1ff0*/  LDG.E.EL R85, desc[UR6][R40.64] ;  /* 0x0000000628557981 */ /* 0x0004e2000c2e1900 */
[----:B------:R-:W-:Y:S02]  /*2000*/  SEL R51, R51, R28, !P0 ;  /* 0x0000001c33337207 */ /* 0x000fe40004000000 */
[----:B------:R-:W-:-:S03]  /*2010*/  SEL R18, R15, R29, !P0 ;  /* 0x0000001d0f127207 */ /* 0x000fc60004000000 */
[----:B------:R-:W4:Y:S01]  /*2020*/  LDC.64 R68, c[0x0][0x280] ;  /* 0x0000a000ff447b82 */ /* 0x000f220000000a00 */
[----:B------:R-:W-:-:S07]  /*2030*/  IMAD.WIDE.U32 R30, R51, 0x14, R30 ;  /* 0x00000014331e7825 */ /* 0x000fce00078e001e */
[----:B--2---:R-:W2:Y:S01]  /*2040*/  LDC.64 R40, c[0x0][0x2b0] ;  /* 0x0000ac00ff287b82 */ /* 0x004ea20000000a00 */
[----:B------:R-:W-:Y:S02]  /*2050*/  IMAD R18, R18, 0x14, RZ ;  /* 0x0000001412127824 */ /* 0x000fe400078e02ff */
[----:B------:R-:W-:Y:S01]  /*2060*/  FFMA R72, R63, R43, R32 ;  /* 0x0000002b3f487223 */ /* 0x000fe20000000020 */
[----:B------:R-:W-:Y:S02]  /*2070*/  IMAD.WIDE.U32 R32, R10, 0x14, R24 ;  /* 0x000000140a207825 */ /* 0x000fe400078e0018 */
[----:B------:R-:W-:Y:S02]  /*2080*/  IADD3 R31, R31, R18, RZ ;  /* 0x000000121f1f7210 */ /* 0x000fe40007ffe0ff */
[----:B------:R-:W-:Y:S01]  /*2090*/  IMAD R13, R3, 0x19, RZ ;  /* 0x00000019030d7824 */ /* 0x000fe200078e02ff */
[----:B------:R-:W5:Y:S01]  /*20a0*/  LDC.64 R76, c[0x0][0x270] ;  /* 0x00009c00ff4c7b82 */ /* 0x000f620000000a00 */
[----:B------:R-:W-:-:S02]  /*20b0*/  IMAD R12, R9, 0x19, RZ ;  /* 0x00000019090c7824 */ /* 0x000fc400078e02ff */
[----:B------:R-:W-:Y:S01]  /*20c0*/  IMAD R16, R5, 0x19, RZ ;  /* 0x0000001905107824 */ /* 0x000fe200078e02ff */
[----:B------:R-:W-:Y:S01]  /*20d0*/  IADD3 R33, R11, R33, RZ ;  /* 0x000000210b217210 */ /* 0x000fe20007ffe0ff */
[----:B------:R-:W-:-:S04]  /*20e0*/  IMAD.WIDE R42, R13, 0x4, R34 ;  /* 0x000000040d2a7825 */ /* 0x000fc800078e0222 */
[--C-:B------:R-:W-:Y:S01]  /*20f0*/  IMAD.WIDE R46, R12, 0x4, R34.reuse ;  /* 0x000000040c2e7825 */ /* 0x100fe200078e0222 */
[----:B------:R0:W3:Y:S03]  /*2100*/  LDG.E.EL R83, desc[UR6][R42.64] ;  /* 0x000000062a537981 */ /* 0x0000e6000c2e1900 */
[----:B------:R-:W-:Y:S01]  /*2110*/  IMAD.WIDE R36, R16, 0x4, R34 ;  /* 0x0000000410247825 */ /* 0x000fe200078e0222 */
[----:B------:R-:W3:Y:S03]  /*2120*/  LDG.E.EL R81, desc[UR6][R46.64] ;  /* 0x000000062e517981 */ /* 0x000ee6000c2e1900 */
[----:B------:R-:W-:Y:S01]  /*2130*/  IMAD.WIDE R28, R13, 0x4, R30 ;  /* 0x000000040d1c7825 */ /* 0x000fe200078e021e */
[----:B------:R1:W3:Y:S03]  /*2140*/  LDG.E.EL R79, desc[UR6][R36.64] ;  /* 0x00000006244f7981 */ /* 0x0002e6000c2e1900 */
[----:B0-----:R-:W-:Y:S01]  /*2150*/  IMAD.WIDE R70, R22, 0x8, R70 ;  /* 0x0000000816467825 */ /* 0x001fe200078e0246 */
[----:B------:R0:W3:Y:S03]  /*2160*/  LDG.E.EL R47, desc[UR6][R28.64] ;  /* 0x000000061c2f7981 */ /* 0x0000e6000c2e1900 */
[----:B------:R-:W-:-:S04]  /*2170*/  IMAD.WIDE R54, R16, 0x4, R32 ;  /* 0x0000000410367825 */ /* 0x000fc800078e0220 */
[----:B------:R-:W-:Y:S01]  /*2180*/  FFMA R53, R63, R53, R84 ;  /* 0x000000353f357223 */ /* 0x000fe20000000054 */
[----:B------:R-:W3:Y:S01]  /*2190*/  LDG.E.EL.64 R70, desc[UR6][R70.64] ;  /* 0x0000000646467981 */ /* 0x000ee2000c2e1b00 */
[----:B------:R-:W-:-:S03]  /*21a0*/  IMAD.WIDE R98, R16, 0x4, R30 ;  /* 0x0000000410627825 */ /* 0x000fc600078e021e */
[----:B------:R-:W3:Y:S01]  /*21b0*/  LDG.E.EL R84, desc[UR6][R54.64] ;  /* 0x0000000636547981 */ /* 0x000ee2000c2e1900 */
[----:B------:R-:W-:-:S04]  /*21c0*/  IMAD.WIDE R42, R17, 0x4, R30 ;  /* 0x00000004112a7825 */ /* 0x000fc800078e021e */
[----:B-1----:R-:W-:Y:S01]  /*21d0*/  IMAD.WIDE.U32 R36, R51, 0x14, R24 ;  /* 0x0000001433247825 */ /* 0x002fe200078e0018 */
[----:B------:R-:W3:Y:S01]  /*21e0*/  LDG.E.EL R45, desc[UR6][R42.64] ;  /* 0x000000062a2d7981 */ /* 0x000ee2000c2e1900 */
[----:B------:R-:W1:Y:S02]  /*21f0*/  LDC.64 R24, c[0x0][0x2c0] ;  /* 0x0000b000ff187b82 */ /* 0x000e640000000a00 */
[----:B------:R-:W-:-:S04]  /*2200*/  IMAD.WIDE R30, R12, 0x4, R30 ;  /* 0x000000040c1e7825 */ /* 0x000fc800078e021e */
[C---:B0-----:R-:W-:Y:S01]  /*2210*/  IMAD.WIDE R28, R44.reuse, 0x8, R64 ;  /* 0x000000082c1c7825 */ /* 0x041fe200078e0240 */
[----:B------:R-:W-:Y:S01]  /*2220*/  IADD3 R37, R18, R37, RZ ;  /* 0x0000002512257210 */ /* 0x000fe20007ffe0ff */
[----:B------:R-:W3:Y:S02]  /*2230*/  LDG.E.EL R55, desc[UR6][R30.64] ;  /* 0x000000061e377981 */ /* 0x000ee4000c2e1900 */
[----:B--2---:R-:W-:-:S04]  /*2240*/  IMAD.WIDE R40, R44, 0x4, R40 ;  /* 0x000000042c287825 */ /* 0x004fc800078e0228 */
[----:B------:R-:W-:Y:S02]  /*2250*/  IMAD.WIDE R66, R17, 0x4, R32 ;  /* 0x0000000411427825 */ /* 0x000fe400078e0220 */
[----:B------:R-:W2:Y:S02]  /*2260*/  LDG.E.EL.128 R40, desc[UR6][R40.64] ;  /* 0x0000000628287981 */ /* 0x000ea4000c2e1d00 */
[----:B----4-:R-:W-:Y:S02]  /*2270*/  IMAD.WIDE R68, R22, 0x8, R68 ;  /* 0x0000000816447825 */ /* 0x010fe400078e0244 */
[----:B------:R-:W4:Y:S02]  /*2280*/  LDG.E.EL.128 R28, desc[UR6][R28.64] ;  /* 0x000000061c1c7981 */ /* 0x000f24000c2e1d00 */
[--C-:B------:R-:W-:Y:S02]  /*2290*/  IMAD.WIDE R34, R13, 0x4, R32.reuse ;  /* 0x000000040d227825 */ /* 0x100fe400078e0220 */
[----:B------:R-:W4:Y:S02]  /*22a0*/  LDG.E.EL R66, desc[UR6][R66.64] ;  /* 0x0000000642427981 */ /* 0x000f24000c2e1900 */
[----:B------:R-:W-:-:S02]  /*22b0*/  IMAD.WIDE R32, R12, 0x4, R32 ;  /* 0x000000040c207825 */ /* 0x000fc400078e0220 */
[----:B------:R-:W4:Y:S02]  /*22c0*/  LDG.E.EL.64 R68, desc[UR6][R68.64] ;  /* 0x0000000644447981 */ /* 0x000f24000c2e1b00 */
[--C-:B------:R-:W-:Y:S02]  /*22d0*/  IMAD.WIDE R96, R16, 0x4, R36.reuse ;  /* 0x0000000410607825 */ /* 0x100fe400078e0224 */
[----:B------:R0:W4:Y:S04]  /*22e0*/  LDG.E.EL R80, desc[UR6][R32.64] ;  /* 0x0000000620507981 */ /* 0x000128000c2e1900 */
[----:B------:R-:W4:Y:S04]  /*22f0*/  LDG.E.EL R67, desc[UR6][R98.64] ;  /* 0x0000000662437981 */ /* 0x000f28000c2e1900 */
[----:B------:R-:W4:Y:S01]  /*2300*/  LDG.E.EL R58, desc[UR6][R96.64] ;  /* 0x00000006603a7981 */ /* 0x000f22000c2e1900 */
[----:B0-----:R-:W-:-:S03]  /*2310*/  IMAD.WIDE R32, R13, 0x4, R36 ;  /* 0x000000040d207825 */ /* 0x001fc600078e0224 */
[----:B------:R0:W4:Y:S04]  /*2320*/  LDG.E.EL R82, desc[UR6][R34.64] ;  /* 0x0000000622527981 */ /* 0x000128000c2e1900 */
[----:B------:R5:W4:Y:S01]  /*2330*/  LDG.E.EL R52, desc[UR6][R32.64] ;  /* 0x0000000620347981 */ /* 0x000b22000c2e1900 */
[----:B0-----:R-:W-:-:S04]  /*2340*/  IMAD.WIDE R34, R17, 0x4, R36 ;  /* 0x0000000411227825 */ /* 0x001fc800078e0224 */
[----:B-----5:R-:W-:Y:S01]  /*2350*/  IMAD.WIDE R32, R44, 0x8, R76 ;  /* 0x000000082c207825 */ /* 0x020fe200078e024c */
[----:B------:R-:W5:Y:S03]  /*2360*/  LDG.E.EL R46, desc[UR6][R34.64] ;  /* 0x00000006222e7981 */ /* 0x000f66000c2e1900 */
[----:B------:R-:W-:-:S05]  /*2370*/  IMAD.WIDE R36, R12, 0x4, R36 ;  /* 0x000000040c247825 */ /* 0x000fca00078e0224 */
[----:B------:R-:W5:Y:S04]  /*2380*/  LDG.E.EL R54, desc[UR6][R36.64] ;  /* 0x0000000624367981 */ /* 0x000f68000c2e1900 */
[----:B------:R-:W5:Y:S01]  /*2390*/  LDG.E.EL.128 R32, desc[UR6][R32.64] ;  /* 0x0000000620207981 */ /* 0x000f62000c2e1d00 */
[----:B-1----:R-:W-:-:S05]  /*23a0*/  IMAD.WIDE R24, R22, 0x4, R24 ;  /* 0x0000000416187825 */ /* 0x002fca00078e0218 */
[----:B------:R0:W5:Y:S02]  /*23b0*/  LDG.E.EL R15, desc[UR6][R24.64] ;  /* 0x00000006180f7981 */ /* 0x000164000c2e1900 */
[----:B0-----:R-:W-:-:S04]  /*23c0*/  LOP3.LUT R24, R50, 0x400, RZ, 0xfc, !PT ;  /* 0x0000040032187812 */ /* 0x001fc800078efcff */
[----:B------:R-:W-:-:S04]  /*23d0*/  SHF.R.U32.HI R24, RZ, 0x2, R24 ;  /* 0x00000002ff187819 */ /* 0x000fc80000011618 */
[----:B------:R-:W-:Y:S01]  /*23e0*/  LOP3.LUT R24, R24, 0x1fc, RZ, 0xc0, !PT ;  /* 0x000001fc18187812 */ /* 0x000fe200078ec0ff */
[----:B------:R-:W-:Y:S01]  /*23f0*/  FADD R59, -R90, R59 ;  /* 0x0000003b5a3b7221 */ /* 0x000fe20000000100 */
[----:B------:R-:W-:Y:S02]  /*2400*/  FADD R73, -R78, R73 ;  /* 0x000000494e497221 */ /* 0x000fe40000000100 */
[----:B------:R-:W-:Y:S01]  /*2410*/  IADD3 R25, R24, UR4, RZ ;  /* 0x0000000418197c10 */ /* 0x000fe2000fffe0ff */
[----:B------:R-:W-:Y:S01]  /*2420*/  FADD R75, -R92, R75 ;  /* 0x0000004b5c4b7221 */ /* 0x000fe20000000100 */
[----:B------:R-:W-:Y:S01]  /*2430*/  LOP3.LUT R24, R50, 0x800, RZ, 0xfc, !PT ;  /* 0x0000080032187812 */ /* 0x000fe200078efcff */
[----:B------:R-:W-:Y:S01]  /*2440*/  FADD R87, -R86, R87 ;  /* 0x0000005756577221 */ /* 0x000fe20000000100 */
[----:B------:R-:W-:Y:S01]  /*2450*/  FADD R89, -R88, R89 ;  /* 0x0000005958597221 */ /* 0x000fe20000000100 */
[----:B------:R-:W-:Y:S01]  /*2460*/  FADD R91, -R94, R91 ;  /* 0x0000005b5e5b7221 */ /* 0x000fe20000000100 */
[----:B------:R-:W-:Y:S01]  /*2470*/  LOP3.LUT R37, R50, 0xc00, RZ, 0xfc, !PT ;  /* 0x00000c0032257812 */ /* 0x000fe200078efcff */
[C---:B------:R-:W-:Y:S01]  /*2480*/  FFMA R59, R63.reuse, R59, R90 ;  /* 0x0000003b3f3b7223 */ /* 0x040fe2000000005a */
[----:B------:R-:W-:Y:S01]  /*2490*/  SHF.R.U32.HI R24, RZ, 0x2, R24 ;  /* 0x00000002ff187819 */ /* 0x000fe20000011618 */
[C---:B------:R-:W-:Y:S01]  /*24a0*/  FFMA R36, R63.reuse, R73, R78 ;  /* 0x000000493f247223 */ /* 0x040fe2000000004e */
[C---:B------:R-:W-:Y:S01]  /*24b0*/  FFMA R75, R63.reuse, R75, R92 ;  /* 0x0000004b3f4b7223 */ /* 0x040fe2000000005c */
[C---:B------:R-:W-:Y:S01]  /*24c0*/  FFMA R93, R63.reuse, R87, R86 ;  /* 0x000000573f5d7223 */ /* 0x040fe20000000056 */
[C---:B------:R-:W-:Y:S01]  /*24d0*/  FFMA R88, R63.reuse, R89, R88 ;  /* 0x000000593f587223 */ /* 0x040fe20000000058 */
[----:B------:R-:W-:Y:S01]  /*24e0*/  FFMA R94, R63, R91, R94 ;  /* 0x0000005b3f5e7223 */ /* 0x000fe2000000005e */
[----:B------:R-:W-:-:S02]  /*24f0*/  SHF.R.U32.HI R63, RZ, 0x2, R37 ;  /* 0x00000002ff3f7819 */ /* 0x000fc40000011625 */
[----:B------:R-:W-:Y:S02]  /*2500*/  LEA R37, R50, R25, 0x2 ;  /* 0x0000001932257211 */ /* 0x000fe400078e10ff */
[----:B------:R-:W-:Y:S02]  /*2510*/  LOP3.LUT R25, R24, 0x2fc, RZ, 0xc0, !PT ;  /* 0x000002fc18197812 */ /* 0x000fe400078ec0ff */
[----:B------:R-:W-:Y:S01]  /*2520*/  LOP3.LUT R24, R2, 0xfc, RZ, 0xc0, !PT ;  /* 0x000000fc02187812 */ /* 0x000fe200078ec0ff */
[----:B------:R-:W-:Y:S01]  /*2530*/  LDS R86, [R37+0x100c] ;  /* 0x00100c0025567984 */ /* 0x000fe20000000800 */
[----:B------:R-:W-:Y:S02]  /*2540*/  LOP3.LUT R78, R63, 0x3fc, RZ, 0xc0, !PT ;  /* 0x000003fc3f4e7812 */ /* 0x000fe400078ec0ff */
[----:B------:R-:W-:Y:S01]  /*2550*/  IADD3 R87, R25, UR4, RZ ;  /* 0x0000000419577c10 */ /* 0x000fe2000fffe0ff */
[----:B------:R-:W0:Y:S01]  /*2560*/  LDS R63, [R37+0x1000] ;  /* 0x00100000253f7984 */ /* 0x000e220000000800 */
[----:B------:R-:W-:-:S03]  /*2570*/  IADD3 R25, R24, UR4, RZ ;  /* 0x0000000418197c10 */ /* 0x000fc6000fffe0ff */
[----:B------:R-:W1:Y:S01]  /*2580*/  LDS R24, [R37+0x1008] ;  /* 0x0010080025187984 */ /* 0x000e620000000800 */
[----:B------:R-:W-:Y:S02]  /*2590*/  IADD3 R89, R78, UR4, RZ ;  /* 0x000000044e597c10 */ /* 0x000fe4000fffe0ff */
[C---:B------:R-:W-:Y:S01]  /*25a0*/  LEA R87, R50.reuse, R87, 0x2 ;  /* 0x0000005732577211 */ /* 0x040fe200078e10ff */
[----:B------:R-:W-:Y:S01]  /*25b0*/  LDS R73, [R37+0x1004] ;  /* 0x0010040025497984 */ /* 0x000fe20000000800 */
[C---:B------:R-:W-:Y:S02]  /*25c0*/  LEA R90, R50.reuse, R89, 0x2 ;  /* 0x00000059325a7211 */ /* 0x040fe400078e10ff */
[----:B------:R-:W-:Y:S01]  /*25d0*/  LEA R78, R50, R25, 0x2 ;  /* 0x00000019324e7211 */ /* 0x000fe200078e10ff */
[----:B------:R-:W-:Y:S04]  /*25e0*/  LDS R89, [R87+0x2000] ;  /* 0x0020000057597984 */ /* 0x000fe80000000800 */
[----:B------:R-:W-:Y:S01]  /*25f0*/  LDS R91, [R90+0x3000] ;  /* 0x003000005a5b7984 */ /* 0x000fe20000000800 */
[----:B------:R-:W-:-:S03]  /*2600*/  IMAD.WIDE R60, R62, 0x8, R60 ;  /* 0x000000083e3c7825 */ /* 0x000fc600078e023c */
[----:B------:R-:W-:Y:S01]  /*2610*/  LDS R92, [R90+0x3008] ;  /* 0x003008005a5c7984 */ /* 0x000fe20000000800 */
[----:B0-----:R-:W-:-:S03]  /*2620*/  FADD R50, R63, R72 ;  /* 0x000000483f327221 */ /* 0x001fc60000000000 */
[----:B------:R-:W0:Y:S01]  /*2630*/  LDS R72, [R87+0x2004] ;  /* 0x0020040057487984 */ /* 0x000e220000000800 */
[----:B-1----:R-:W-:Y:S01]  /*2640*/  FADD R25, R24, R21 ;  /* 0x0000001518197221 */ /* 0x002fe20000000000 */
[----:B------:R-:W-:Y:S02]  /*2650*/  FADD R21, R86, R93 ;  /* 0x0000005d56157221 */ /* 0x000fe40000000000 */
[----:B------:R-:W1:Y:S04]  /*2660*/  LDS R63, [R87+0x2008] ;  /* 0x00200800573f7984 */ /* 0x000e680000000800 */
[----:B------:R-:W1:Y:S04]  /*2670*/  LDS R86, [R90+0x3004] ;  /* 0x003004005a567984 */ /* 0x000e680000000800 */
[----:B------:R-:W1:Y:S01]  /*2680*/  LDS R93, [R90+0x300c] ;  /* 0x00300c005a5d7984 */ /* 0x000e620000000800 */
[----:B------:R-:W-:-:S04]  /*2690*/  IMAD.WIDE R56, R62, 0x8, R56 ;  /* 0x000000083e387825 */ /* 0x000fc800078e0238 */
[----:B------:R-:W-:-:S04]  /*26a0*/  IMAD.WIDE R64, R62, 0x8, R64 ;  /* 0x000000083e407825 */ /* 0x000fc800078e0240 */
[----:B0-----:R-:W-:Y:S01]  /*26b0*/  FADD R37, R72, R49 ;  /* 0x0000003148257221 */ /* 0x001fe20000000000 */
[----:B------:R-:W-:Y:S01]  /*26c0*/  FADD R49, R91, R36 ;  /* 0x000000245b317221 */ /* 0x000fe20000000000 */
[----:B-1----:R-:W-:Y:S01]  /*26d0*/  FADD R24, R63, R20 ;  /* 0x000000143f187221 */ /* 0x002fe20000000000 */
[----:B------:R-:W-:-:S04]  /*26e0*/  IMAD.WIDE R62, R62, 0x8, R76 ;  /* 0x000000083e3e7825 */ /* 0x000fc800078e024c */
[----:B------:R-:W-:Y:S01]  /*26f0*/  FADD R36, R86, R19 ;  /* 0x0000001356247221 */ /* 0x000fe20000000000 */
[----:B------:R-:W-:Y:S01]  /*2700*/  FADD R19, R93, R94 ;  /* 0x0000005e5d137221 */ /* 0x000fe20000000000 */
[----:B------:R-:W-:Y:S01]  /*2710*/  FADD R48, R73, R48 ;  /* 0x0000003049307221 */ /* 0x000fe20000000000 */
[----:B------:R-:W-:Y:S01]  /*2720*/  FADD R14, R89, R14 ;  /* 0x0000000e590e7221 */ /* 0x000fe20000000000 */
[----:B------:R-:W0:Y:S01]  /*2730*/  LDC.64 R72, c[0x0][0x288] ;  /* 0x0000a200ff487b82 */ /* 0x000e220000000a00 */
[----:B------:R1:W0:Y:S01]  /*2740*/  LDS R89, [R87+0x200c] ;  /* 0x00200c0057597984 */ /* 0x0002220000000800 */
[----:B---3--:R-:W-:Y:S01]  /*2750*/  IADD3 R95, P1, R70, 0xa, RZ ;  /* 0x0000000a465f7810 */ /* 0x008fe20007f3e0ff */
[----:B------:R-:W-:-:S03]  /*2760*/  FADD R84, -R79, R84 ;  /* 0x000000544f547221 */ /* 0x000fc60000000100 */
[----:B------:R-:W-:Y:S02]  /*2770*/  IADD3.X R93, RZ, R71, RZ, P1, !PT ;  /* 0x00000047ff5d7210 */ /* 0x000fe40000ffe4ff */
[----:B------:R-:W-:-:S04]  /*2780*/  ISETP.GE.AND P0, PT, R71, RZ, PT ;  /* 0x000000ff4700720c */ /* 0x000fc80003f06270 */
[----:B------:R-:W-:Y:S02]  /*2790*/  SEL R95, R95, R70, !P0 ;  /* 0x000000465f5f7207 */ /* 0x000fe40004000000 */
[----:B------:R-:W-:Y:S01]  /*27a0*/  SEL R93, R93, R71, !P0 ;  /* 0x000000475d5d7207 */ /* 0x000fe20004000000 */
[----:B--2---:R-:W-:Y:S01]  /*27b0*/  FFMA R84, R40, R84, R79 ;  /* 0x0000005428547223 */ /* 0x004fe2000000004f */
[----:B----4-:R-:W-:Y:S02]  /*27c0*/  IADD3 R77, P2, R28, 0xa, RZ ;  /* 0x0000000a1c4d7810 */ /* 0x010fe40007f5e0ff */
[----:B------:R-:W-:Y:S01]  /*27d0*/  ISETP.GE.AND P1, PT, R29, RZ, PT ;  /* 0x000000ff1d00720c */ /* 0x000fe20003f26270 */
[----:B------:R-:W-:Y:S01]  /*27e0*/  FADD R66, -R85, R66 ;  /* 0x0000004255427221 */ /* 0x000fe20000000100 */
[----:B------:R-:W-:Y:S02]  /*27f0*/  IADD3.X R79, RZ, R29, RZ, P2, !PT ;  /* 0x0000001dff4f7210 */ /* 0x000fe400017fe4ff */
[----:B------:R-:W-:-:S02]  /*2800*/  SEL R28, R77, R28, !P1 ;  /* 0x0000001c4d1c7207 */ /* 0x000fc40004800000 */
[----:B------:R-:W-:Y:S01]  /*2810*/  IADD3 R97, P2, R68, 0xa, RZ ;  /* 0x0000000a44617810 */ /* 0x000fe20007f5e0ff */
[----:B------:R-:W-:Y:S01]  /*2820*/  FADD R76, -R81, R80 ;  /* 0x00000050514c7221 */ /* 0x000fe20000000100 */
[----:B------:R-:W-:Y:S02]  /*2830*/  FFMA R80, R40, R66, R85 ;  /* 0x0000004228507223 */ /* 0x000fe40000000055 */
[----:B------:R-:W-:Y:S02]  /*2840*/  IADD3.X R85, RZ, R69, RZ, P2, !PT ;  /* 0x00000045ff557210 */ /* 0x000fe400017fe4ff */
[----:B------:R-:W-:Y:S02]  /*2850*/  SEL R77, R79, R29, !P1 ;  /* 0x0000001d4f4d7207 */ /* 0x000fe40004800000 */
[----:B------:R-:W-:Y:S01]  /*2860*/  LEA R66, P2, R28, UR8, 0x2 ;  /* 0x000000081c427c11 */ /* 0x000fe2000f8410ff */
[----:B------:R-:W-:Y:S01]  /*2870*/  FADD R58, -R67, R58 ;  /* 0x0000003a433a7221 */ /* 0x000fe20000000100 */
[----:B------:R-:W-:-:S03]  /*2880*/  ISETP.GE.AND P1, PT, R69, RZ, PT ;  /* 0x000000ff4500720c */ /* 0x000fc60003f26270 */
[----:B------:R-:W-:Y:S01]  /*2890*/  FFMA R29, R40, R58, R67 ;  /* 0x0000003a281d7223 */ /* 0x000fe20000000043 */
[----:B------:R-:W-:Y:S01]  /*28a0*/  LEA.HI.X R67, R28, UR9, R77, 0x2, P2 ;  /* 0x000000091c437c11 */ /* 0x000fe200090f144d */
[----:B------:R-:W-:Y:S01]  /*28b0*/  IMAD R93, R93, 0x28, RZ ;  /* 0x000000285d5d7824 */ /* 0x000fe200078e02ff */
[----:B------:R-:W-:Y:S02]  /*28c0*/  SEL R97, R97, R68, !P1 ;  /* 0x0000004461617207 */ /* 0x000fe40004800000 */
[----:B------:R-:W-:Y:S01]  /*28d0*/  SEL R85, R85, R69, !P1 ;  /* 0x0000004555557207 */ /* 0x000fe20004800000 */
[----:B------:R-:W-:-:S04]  /*28e0*/  IMAD.WIDE.U32 R68, R95, 0x28, R66 ;  /* 0x000000285f447825 */ /* 0x000fc800078e0042 */
[----:B------:R-:W-:-:S04]  /*28f0*/  FADD R82, -R83, R82 ;  /* 0x0000005253527221 */ /* 0x000fc80000000100 */
[C---:B------:R-:W-:Y:S01]  /*2900*/  FFMA R82, R40.reuse, R82, R83 ;  /* 0x0000005228527223 */ /* 0x040fe20000000053 */
[----:B------:R-:W-:Y:S01]  /*2910*/  IADD3 R69, R69, R93, RZ ;  /* 0x0000005d45457210 */ /* 0x000fe20007ffe0ff */
[----:B------:R-:W-:Y:S02]  /*2920*/  IMAD R83, R5, 0x64, RZ ;  /* 0x0000006405537824 */ /* 0x000fe400078e02ff */
[----:B------:R-:W-:Y:S02]  /*2930*/  FFMA R76, R40, R76, R81 ;  /* 0x0000004c284c7223 */ /* 0x000fe40000000051 */
[----:B-1----:R-:W-:-:S04]  /*2940*/  IMAD.WIDE R86, R83, 0x4, R68 ;  /* 0x0000000453567825 */ /* 0x002fc800078e0244 */
[----:B------:R-:W-:Y:S01]  /*2950*/  FADD R52, -R47, R52 ;  /* 0x000000342f347221 */ /* 0x000fe20000000100 */
[----:B-----5:R-:W-:Y:S01]  /*2960*/  FADD R54, -R55, R54 ;  /* 0x0000003637367221 */ /* 0x020fe20000000100 */
[----:B------:R-:W-:Y:S01]  /*2970*/  FADD R46, -R45, R46 ;  /* 0x0000002e2d2e7221 */ /* 0x000fe20000000100 */
[----:B------:R1:W2:Y:S01]  /*2980*/  LDG.E.EL R101, desc[UR6][R86.64] ;  /* 0x0000000656657981 */ /* 0x0002a2000c2e1900 */
[----:B------:R-:W-:Y:S02]  /*2990*/  ISETP.GE.AND P0, PT, R33, RZ, PT ;  /* 0x000000ff2100720c */ /* 0x000fe40003f06270 */
[----:B------:R-:W-:Y:S01]  /*29a0*/  IADD3 R71, P3, R32, 0xa, RZ ;  /* 0x0000000a20477810 */ /* 0x000fe20007f7e0ff */
[----:B------:R-:W-:-:S03]  /*29b0*/  FFMA R55, R40, R54, R55 ;  /* 0x0000003628377223 */ /* 0x000fc60000000037 */
[----:B------:R-:W-:Y:S02]  /*29c0*/  SEL R58, R71, R32, !P0 ;  /* 0x00000020473a7207 */ /* 0x000fe40004000000 */
[----:B------:R-:W-:Y:S01]  /*29d0*/  IADD3.X R71, RZ, R33, RZ, P3, !PT ;  /* 0x00000021ff477210 */ /* 0x000fe20001ffe4ff */
[----:B------:R-:W-:Y:S01]  /*29e0*/  FADD R29, -R84, R29 ;  /* 0x0000001d541d7221 */ /* 0x000fe20000000100 */
[----:B------:R-:W-:Y:S01]  /*29f0*/  FADD R55, -R76, R55 ;  /* 0x000000374c377221 */ /* 0x000fe20000000100 */
[----:B-1----:R-:W1:Y:S01]  /*2a00*/  LDC.64 R86, c[0x0][0x278] ;  /* 0x00009e00ff567b82 */ /* 0x002e620000000a00 */
[----:B------:R-:W-:Y:S01]  /*2a10*/  SEL R33, R71, R33, !P0 ;  /* 0x0000002147217207 */ /* 0x000fe20004000000 */
[----:B------:R-:W-:Y:S01]  /*2a20*/  FFMA R71, R40, R52, R47 ;  /* 0x0000003428477223 */ /* 0x000fe2000000002f */
[----:B------:R-:W-:Y:S01]  /*2a30*/  LEA R28, P0, R58, UR8, 0x2 ;  /* 0x000000083a1c7c11 */ /* 0x000fe2000f8010ff */
[----:B------:R-:W-:Y:S01]  /*2a40*/  FFMA R45, R40, R46, R45 ;  /* 0x0000002e282d7223 */ /* 0x000fe2000000002d */
[C---:B------:R-:W-:Y:S01]  /*2a50*/  FFMA R32, R15.reuse, R29, R84 ;  /* 0x0000001d0f207223 */ /* 0x040fe20000000054 */
[----:B------:R-:W-:Y:S01]  /*2a60*/  FFMA R40, R15, R55, R76 ;  /* 0x000000370f287223 */ /* 0x000fe2000000004c */
[----:B------:R-:W-:Y:S01]  /*2a70*/  LEA.HI.X R29, R58, UR9, R33, 0x2, P0 ;  /* 0x000000093a1d7c11 */ /* 0x000fe200080f1421 */
[----:B------:R-:W-:Y:S01]  /*2a80*/  FADD R71, -R82, R71 ;  /* 0x0000004752477221 */ /* 0x000fe20000000100 */
[----:B------:R-:W-:-:S02]  /*2a90*/  IMAD R85, R85, 0x28, RZ ;  /* 0x0000002855557824 */ /* 0x000fc400078e02ff */
[----:B------:R-:W-:-:S04]  /*2aa0*/  IMAD.WIDE.U32 R54, R97, 0x28, R66 ;  /* 0x0000002861367825 */ /* 0x000fc800078e0042 */
[----:B------:R-:W-:Y:S02]  /*2ab0*/  IMAD R79, R3, 0x64, RZ ;  /* 0x00000064034f7824 */ /* 0x000fe400078e02ff */
[----:B------:R-:W-:Y:S02]  /*2ac0*/  IMAD R81, R7, 0x64, RZ ;  /* 0x0000006407517824 */ /* 0x000fe400078e02ff */
[----:B------:R-:W-:Y:S01]  /*2ad0*/  FFMA R52, R15, R71, R82 ;  /* 0x000000470f347223 */ /* 0x000fe20000000052 */
[----:B------:R-:W-:Y:S01]  /*2ae0*/  IMAD.WIDE R66, R79, 0x4, R68 ;  /* 0x000000044f427825 */ /* 0x000fe200078e0244 */
[----:B------:R-:W-:-:S03]  /*2af0*/  IADD3 R55, R55, R85, RZ ;  /* 0x0000005537377210 */ /* 0x000fc60007ffe0ff */
[----:B------:R-:W-:Y:S01]  /*2b00*/  IMAD.WIDE.U32 R46, R95, 0x28, R28 ;  /* 0x000000285f2e7825 */ /* 0x000fe200078e001c */
[----:B------:R3:W4:Y:S03]  /*2b10*/  LDG.E.EL R107, desc[UR6][R66.64] ;  /* 0x00000006426b7981 */ /* 0x000726000c2e1900 */
[----:B------:R-:W-:-:S04]  /*2b20*/  IMAD.WIDE R70, R81, 0x4, R68 ;  /* 0x0000000451467825 */ /* 0x000fc800078e0244 */
[----:B------:R-:W-:Y:S01]  /*2b30*/  IMAD.WIDE.U32 R28, R97, 0x28, R28 ;  /* 0x00000028611c7825 */ /* 0x000fe200078e001c */
[----:B------:R-:W-:Y:S01]  /*2b40*/  IADD3 R47, R93, R47, RZ ;  /* 0x0000002f5d2f7210 */ /* 0x000fe20007ffe0ff */
[----:B------:R5:W2:Y:S02]  /*2b50*/  LDG.E.EL R103, desc[UR6][R70.64] ;  /* 0x0000000646677981 */ /* 0x000aa4000c2e1900 */
[----:B0-----:R-:W-:Y:S01]  /*2b60*/  IMAD.WIDE R72, R22, 0x4, R72 ;  /* 0x0000000416487825 */ /* 0x001fe200078e0248 */
[----:B------:R-:W-:-:S03]  /*2b70*/  IADD3 R29, R85, R29, RZ ;  /* 0x0000001d551d7210 */ /* 0x000fc60007ffe0ff */
[--C-:B---3--:R-:W-:Y:S01]  /*2b80*/  IMAD.WIDE R66, R81, 0x4, R54.reuse ;  /* 0x0000000451427825 */ /* 0x108fe200078e0236 */
[----:B------:R0:W3:Y:S03]  /*2b90*/  LDG.E.EL R22, desc[UR6][R72.64] ;  /* 0x0000000648167981 */ /* 0x0000e6000c2e1900 */
[----:B-----5:R-:W-:Y:S01]  /*2ba0*/  IMAD.WIDE R70, R83, 0x4, R54 ;  /* 0x0000000453467825 */ /* 0x020fe200078e0236 */
[----:B------:R5:W2:Y:S03]  /*2bb0*/  LDG.E.EL R109, desc[UR6][R66.64] ;  /* 0x00000006426d7981 */ /* 0x000aa6000c2e1900 */
[----:B------:R-:W-:Y:S01]  /*2bc0*/  IMAD.WIDE R90, R81, 0x4, R46 ;  /* 0x00000004515a7825 */ /* 0x000fe200078e022e */
[----:B------:R1:W2:Y:S03]  /*2bd0*/  LDG.E.EL R113, desc[UR6][R70.64] ;  /* 0x0000000646717981 */ /* 0x0002a6000c2e1900 */
[----:B0-----:R-:W-:-:S02]  /*2be0*/  IMAD R73, R9, 0x64, RZ ;  /* 0x0000006409497824 */ /* 0x001fc400078e02ff */
[----:B------:R-:W-:Y:S01]  /*2bf0*/  FADD R33, -R80, R45 ;  /* 0x0000002d50217221 */ /* 0x000fe20000000100 */
[----:B-----5:R-:W-:Y:S01]  /*2c00*/  IMAD.WIDE R66, R79, 0x4, R28 ;  /* 0x000000044f427825 */ /* 0x020fe200078e021c */
[----:B------:R-:W2:Y:S03]  /*2c10*/  LDG.E.EL R90, desc[UR6][R90.64] ;  /* 0x000000065a5a7981 */ /* 0x000ea6000c2e1900 */
[----:B------:R-:W-:-:S04]  /*2c20*/  IMAD.WIDE R76, R73, 0x4, R68 ;  /* 0x00000004494c7825 */ /* 0x000fc800078e0244 */
[----:B-1----:R-:W-:-:S04]  /*2c30*/  IMAD.WIDE R70, R79, 0x4, R54 ;  /* 0x000000044f467825 */ /* 0x002fc800078e0236 */
[----:B------:R-:W-:Y:S01]  /*2c40*/  FFMA R33, R15, R33, R80 ;  /* 0x000000210f217223 */ /* 0x000fe20000000050 */
[----:B------:R-:W5:Y:S01]  /*2c50*/  LDG.E.EL R66, desc[UR6][R66.64] ;  /* 0x0000000642427981 */ /* 0x000f62000c2e1900 */
[----:B------:R-:W-:-:S04]  /*2c60*/  IMAD.WIDE R68, R83, 0x4, R46 ;  /* 0x0000000453447825 */ /* 0x000fc800078e022e */
[----:B------:R-:W-:Y:S01]  /*2c70*/  FADD R20, R89, R88 ;  /* 0x0000005859147221 */ /* 0x000fe20000000000 */
[----:B------:R0:W3:Y:S01]  /*2c80*/  LDG.E.EL R105, desc[UR6][R76.64] ;  /* 0x000000064c697981 */ /* 0x0000e2000c2e1900 */
[----:B------:R-:W-:-:S03]  /*2c90*/  IMAD.WIDE R44, R44, 0x4, R86 ;  /* 0x000000042c2c7825 */ /* 0x000fc600078e0256 */
[----:B------:R-:W5:Y:S01]  /*2ca0*/  LDG.E.EL R87, desc[UR6][R70.64] ;  /* 0x0000000646577981 */ /* 0x000f62000c2e1900 */
[----:B------:R-:W-:-:S03]  /*2cb0*/  IMAD.WIDE R88, R79, 0x4, R46 ;  /* 0x000000044f587825 */ /* 0x000fc600078e022e */
[----:B------:R1:W3:Y:S01]  /*2cc0*/  LDG.E.EL R80, desc[UR6][R68.64] ;  /* 0x0000000644507981 */ /* 0x0002e2000c2e1900 */
[----:B------:R-:W-:-:S03]  /*2cd0*/  IMAD.WIDE R98, R73, 0x4, R46 ;  /* 0x0000000449627825 */ /* 0x000fc600078e022e */
[----:B------:R-:W3:Y:S01]  /*2ce0*/  LDG.E.EL.128 R44, desc[UR6][R44.64] ;  /* 0x000000062c2c7981 */ /* 0x000ee2000c2e1d00 */
[----:B0-----:R-:W-:-:S03]  /*2cf0*/  IMAD.WIDE R76, R83, 0x4, R28 ;  /* 0x00000004534c7825 */ /* 0x001fc600078e021c */
[----:B------:R-:W4:Y:S01]  /*2d00*/  LDG.E.EL R88, desc[UR6][R88.64] ;  /* 0x0000000658587981 */ /* 0x000f22000c2e1900 */
[----:B-1----:R-:W-:-:S03]  /*2d10*/  IMAD.WIDE R68, R81, 0x4, R28 ;  /* 0x0000000451447825 */ /* 0x002fc600078e021c */
[----:B------:R0:W4:Y:S01]  /*2d20*/  LDG.E.EL R76, desc[UR6][R76.64] ;  /* 0x000000064c4c7981 */ /* 0x000122000c2e1900 */
[----:B------:R-:W-:-:S03]  /*2d30*/  IMAD.WIDE R54, R73, 0x4, R54 ;  /* 0x0000000449367825 */ /* 0x000fc600078e0236 */
[----:B------:R-:W4:Y:S01]  /*2d40*/  LDG.E.EL R68, desc[UR6][R68.64] ;  /* 0x0000000644447981 */ /* 0x000f22000c2e1900 */
[----:B------:R-:W-:-:S03]  /*2d50*/  IMAD.WIDE R28, R73, 0x4, R28 ;  /* 0x00000004491c7825 */ /* 0x000fc600078e021c */
[----:B------:R-:W4:Y:S04]  /*2d60*/  LDG.E.EL R55, desc[UR6][R54.64] ;  /* 0x0000000636377981 */ /* 0x000f28000c2e1900 */
[----:B------:R-:W4:Y:S01]  /*2d70*/  LDG.E.EL R28, desc[UR6][R28.64] ;  /* 0x000000061c1c7981 */ /* 0x000f22000c2e1900 */
[----:B0-----:R-:W-:Y:S02]  /*2d80*/  IADD3 R77, P1, R30, 0xa, RZ ;  /* 0x0000000a1e4d7810 */ /* 0x001fe40007f3e0ff */
[----:B------:R-:W-:Y:S01]  /*2d90*/  ISETP.GE.AND P0, PT, R31, RZ, PT ;  /* 0x000000ff1f00720c */ /* 0x000fe20003f06270 */
[----:B------:R0:W4:Y:S02]  /*2da0*/  LDG.E.EL R98, desc[UR6][R98.64] ;  /* 0x0000000662627981 */ /* 0x000124000c2e1900 */
[----:B0-----:R-:W-:-:S04]  /*2db0*/  IADD3.X R99, RZ, R31, RZ, P1, !PT ;  /* 0x0000001fff637210 */ /* 0x001fc80000ffe4ff */
[----:B------:R-:W-:Y:S02]  /*2dc0*/  SEL R99, R99, R31, !P0 ;  /* 0x0000001f63637207 */ /* 0x000fe40004000000 */
[----:B------:R-:W-:Y:S02]  /*2dd0*/  IADD3 R31, P1, R34, 0xa, RZ ;  /* 0x0000000a221f7810 */ /* 0x000fe40007f3e0ff */
[----:B------:R-:W-:Y:S02]  /*2de0*/  SEL R82, R77, R30, !P0 ;  /* 0x0000001e4d527207 */ /* 0x000fe40004000000 */
[----:B------:R-:W-:Y:S02]  /*2df0*/  ISETP.GE.AND P0, PT, R35, RZ, PT ;  /* 0x000000ff2300720c */ /* 0x000fe40003f06270 */
[----:B------:R-:W-:Y:S02]  /*2e00*/  IADD3.X R69, RZ, R35, RZ, P1, !PT ;  /* 0x00000023ff457210 */ /* 0x000fe40000ffe4ff */
[----:B------:R-:W-:-:S02]  /*2e10*/  SEL R30, R31, R34, !P0 ;  /* 0x000000221f1e7207 */ /* 0x000fc40004000000 */
[----:B------:R-:W-:Y:S02]  /*2e20*/  SEL R35, R69, R35, !P0 ;  /* 0x0000002345237207 */ /* 0x000fe40004000000 */
[----:B------:R-:W-:Y:S02]  /*2e30*/  IADD3 R29, P1, R38, 0x5, RZ ;  /* 0x00000005261d7810 */ /* 0x000fe40007f3e0ff */
[----:B------:R-:W-:Y:S02]  /*2e40*/  ISETP.GE.AND P0, PT, R39, RZ, PT ;  /* 0x000000ff2700720c */ /* 0x000fe40003f06270 */
[----:B------:R-:W-:Y:S02]  /*2e50*/  IADD3.X R91, RZ, R39, RZ, P1, !PT ;  /* 0x00000027ff5b7210 */ /* 0x000fe40000ffe4ff */
[----:B------:R-:W-:Y:S02]  /*2e60*/  SEL R58, R29, R38, !P0 ;  /* 0x000000261d3a7207 */ /* 0x000fe40004000000 */
[----:B------:R-:W-:-:S02]  /*2e70*/  IADD3 R29, P1, R26, 0x5, RZ ;  /* 0x000000051a1d7810 */ /* 0x000fc40007f3e0ff */
[----:B------:R-:W-:Y:S02]  /*2e80*/  SEL R91, R91, R39, !P0 ;  /* 0x000000275b5b7207 */ /* 0x000fe40004000000 */
[----:B------:R-:W-:Y:S02]  /*2e90*/  ISETP.GE.AND P0, PT, R27, RZ, PT ;  /* 0x000000ff1b00720c */ /* 0x000fe40003f06270 */
[----:B------:R-:W-:Y:S02]  /*2ea0*/  IADD3.X R89, RZ, R27, RZ, P1, !PT ;  /* 0x0000001bff597210 */ /* 0x000fe40000ffe4ff */
[----:B------:R-:W-:Y:S02]  /*2eb0*/  SEL R72, R29, R26, !P0 ;  /* 0x0000001a1d487207 */ /* 0x000fe40004000000 */
[----:B------:R-:W-:Y:S02]  /*2ec0*/  SEL R89, R89, R27, !P0 ;  /* 0x0000001b59597207 */ /* 0x000fe40004000000 */
[----:B------:R-:W-:-:S04]  /*2ed0*/  LEA R70, P0, R82, UR8, 0x2 ;  /* 0x0000000852467c11 */ /* 0x000fc8000f8010ff */
[----:B------:R-:W-:-:S03]  /*2ee0*/  LEA.HI.X R71, R82, UR9, R99, 0x2, P0 ;  /* 0x0000000952477c11 */ /* 0x000fc600080f1463 */
[----:B------:R-:W-:-:S05]  /*2ef0*/  IMAD.WIDE.U32 R26, R95, 0x28, R70 ;  /* 0x000000285f1a7825 */ /* 0x000fca00078e0046 */
[----:B------:R-:W-:Y:S01]  /*2f00*/  IADD3 R27, R93, R27, RZ ;  /* 0x0000001b5d1b7210 */ /* 0x000fe20007ffe0ff */
[----:B------:R-:W-:-:S04]  /*2f10*/  IMAD.WIDE.U32 R70, R97, 0x28, R70 ;  /* 0x0000002861467825 */ /* 0x000fc800078e0046 */
[----:B------:R-:W-:Y:S01]  /*2f20*/  IMAD.WIDE R38, R83, 0x4, R26 ;  /* 0x0000000453267825 */ /* 0x000fe200078e021a */
[----:B------:R-:W-:-:S04]  /*2f30*/  IADD3 R71, R85, R71, RZ ;  /* 0x0000004755477210 */ /* 0x000fc80007ffe0ff */
[----:B------:R0:W4:Y:S04]  /*2f40*/  LDG.E.EL R84, desc[UR6][R38.64] ;  /* 0x0000000626547981 */ /* 0x000128000c2e1900 */
[----:B0-----:R-:W0:Y:S01]  /*2f50*/  LDS R38, [R78+0x8] ;  /* 0x000008004e267984 */ /* 0x001e220000000800 */
[----:B--2---:R-:W-:Y:S01]  /*2f60*/  FADD R90, -R103, R90 ;  /* 0x0000005a675a7221 */ /* 0x004fe20000000100 */
[----:B-----5:R-:W-:-:S03]  /*2f70*/  FADD R66, -R87, R66 ;  /* 0x0000004257427221 */ /* 0x020fc60000000100 */
[C---:B---3--:R-:W-:Y:S01]  /*2f80*/  FFMA R77, R44.reuse, R90, R103 ;  /* 0x0000005a2c4d7223 */ /* 0x048fe20000000067 */
[----:B------:R-:W-:Y:S01]  /*2f90*/  FFMA R90, R44, R66, R87 ;  /* 0x000000422c5a7223 */ /* 0x000fe20000000057 */
[----:B------:R-:W-:-:S04]  /*2fa0*/  LEA R66, P0, R30, UR8, 0x2 ;  /* 0x000000081e427c11 */ /* 0x000fc8000f8010ff */
[----:B------:R-:W-:Y:S01]  /*2fb0*/  LEA.HI.X R67, R30, UR9, R35, 0x2, P0 ;  /* 0x000000091e437c11 */ /* 0x000fe200080f1423 */
[----:B----4-:R-:W-:Y:S01]  /*2fc0*/  FADD R88, -R107, R88 ;  /* 0x000000586b587221 */ /* 0x010fe20000000100 */
[----:B------:R-:W-:-:S04]  /*2fd0*/  IMAD.WIDE R30, R81, 0x4, R26 ;  /* 0x00000004511e7825 */ /* 0x000fc800078e021a */
[----:B------:R-:W-:Y:S01]  /*2fe0*/  FADD R28, -R55, R28 ;  /* 0x0000001c371c7221 */ /* 0x000fe20000000100 */
[----:B------:R-:W-:Y:S01]  /*2ff0*/  FADD R68, -R109, R68 ;  /* 0x000000446d447221 */ /* 0x000fe20000000100 */
[C---:B------:R-:W-:Y:S01]  /*3000*/  FFMA R107, R44.reuse, R88, R107 ;  /* 0x000000582c6b7223 */ /* 0x040fe2000000006b */
[----:B------:R1:W2:Y:S01]  /*3010*/  LDG.E.EL R82, desc[UR6][R30.64] ;  /* 0x000000061e527981 */ /* 0x0002a2000c2e1900 */
[----:B------:R-:W-:Y:S01]  /*3020*/  FFMA R86, R44, R28, R55 ;  /* 0x0000001c2c567223 */ /* 0x000fe20000000037 */
[----:B------:R-:W-:-:S04]  /*3030*/  IMAD.WIDE.U32 R28, R95, 0x28, R66 ;  /* 0x000000285f1c7825 */ /* 0x000fc800078e0042 */
[----:B------:R-:W-:Y:S01]  /*3040*/  FFMA R88, R44, R68, R109 ;  /* 0x000000442c587223 */ /* 0x000fe2000000006d */
[----:B------:R-:W-:Y:S01]  /*3050*/  IADD3 R29, R93, R29, RZ ;  /* 0x0000001d5d1d7210 */ /* 0x000fe20007ffe0ff */
[----:B------:R-:W-:Y:S01]  /*3060*/  FADD R80, -R101, R80 ;  /* 0x0000005065507221 */ /* 0x000fe20000000100 */
[----:B------:R-:W-:-:S04]  /*3070*/  IMAD.WIDE R34, R79, 0x4, R26 ;  /* 0x000000044f227825 */ /* 0x000fc800078e021a */
[----:B------:R-:W-:-:S04]  /*3080*/  IMAD.WIDE R68, R83, 0x4, R28 ;  /* 0x0000000453447825 */ /* 0x000fc800078e021c */
[----:B------:R-:W-:-:S04]  /*3090*/  IMAD.WIDE R54, R81, 0x4, R28 ;  /* 0x0000000451367825 */ /* 0x000fc800078e021c */
[----:B-1----:R-:W-:-:S04]  /*30a0*/  IMAD.WIDE R30, R79, 0x4, R28 ;  /* 0x000000044f1e7825 */ /* 0x002fc800078e021c */
[----:B------:R-:W-:Y:S01]  /*30b0*/  FFMA R111, R44, R80, R101 ;  /* 0x000000502c6f7223 */ /* 0x000fe20000000065 */
[----:B------:R-:W-:Y:S01]  /*30c0*/  FADD R88, -R77, R88 ;  /* 0x000000584d587221 */ /* 0x000fe20000000100 */
[----:B------:R-:W-:Y:S01]  /*30d0*/  FADD R90, -R107, R90 ;  /* 0x0000005a6b5a7221 */ /* 0x000fe20000000100 */
[C---:B------:R-:W-:Y:S01]  /*30e0*/  IMAD.WIDE R28, R73.reuse, 0x4, R28 ;  /* 0x00000004491c7825 */ /* 0x040fe200078e021c */
[----:B------:R1:W3:Y:S03]  /*30f0*/  LDG.E.EL R101, desc[UR6][R30.64] ;  /* 0x000000061e657981 */ /* 0x0002e6000c2e1900 */
[----:B------:R-:W-:Y:S01]  /*3100*/  IMAD.WIDE R26, R73, 0x4, R26 ;  /* 0x00000004491a7825 */ /* 0x000fe200078e021a */
[----:B------:R4:W5:Y:S04]  /*3110*/  LDG.E.EL R39, desc[UR6][R28.64] ;  /* 0x000000061c277981 */ /* 0x000968000c2e1900 */
[----:B------:R0:W3:Y:S01]  /*3120*/  LDG.E.EL R80, desc[UR6][R34.64] ;  /* 0x0000000622507981 */ /* 0x0000e2000c2e1900 */
[----:B-1----:R-:W-:-:S03]  /*3130*/  IMAD.WIDE R30, R83, 0x4, R70 ;  /* 0x00000004531e7825 */ /* 0x002fc600078e0246 */
[----:B------:R1:W5:Y:S01]  /*3140*/  LDG.E.EL R26, desc[UR6][R26.64] ;  /* 0x000000061a1a7981 */ /* 0x000362000c2e1900 */
[----:B----4-:R-:W-:-:S04]  /*3150*/  IMAD.WIDE R28, R81, 0x4, R70 ;  /* 0x00000004511c7825 */ /* 0x010fc800078e0246 */
[----:B------:R-:W-:Y:S01]  /*3160*/  FADD R98, -R105, R98 ;  /* 0x0000006269627221 */ /* 0x000fe20000000100 */
[----:B------:R-:W-:Y:S01]  /*3170*/  FADD R76, -R113, R76 ;  /* 0x0000004c714c7221 */ /* 0x000fe20000000100 */
[----:B------:R4:W2:Y:S01]  /*3180*/  LDG.E.EL R87, desc[UR6][R54.64] ;  /* 0x0000000636577981 */ /* 0x0008a2000c2e1900 */
[----:B0-----:R-:W-:-:S03]  /*3190*/  FFMA R35, R22, R88, R77 ;  /* 0x0000005816237223 */ /* 0x001fc6000000004d */
[----:B------:R-:W2:Y:S01]  /*31a0*/  LDG.E.EL R88, desc[UR6][R30.64] ;  /* 0x000000061e587981 */ /* 0x000ea2000c2e1900 */
[----:B-1----:R-:W-:-:S03]  /*31b0*/  FFMA R27, R22, R90, R107 ;  /* 0x0000005a161b7223 */ /* 0x002fc6000000006b */
[----:B------:R-:W2:Y:S01]  /*31c0*/  LDG.E.EL R90, desc[UR6][R28.64] ;  /* 0x000000061c5a7981 */ /* 0x000ea2000c2e1900 */
[C---:B------:R-:W-:Y:S01]  /*31d0*/  FFMA R99, R44.reuse, R98, R105 ;  /* 0x000000622c637223 */ /* 0x040fe20000000069 */
[----:B------:R-:W-:Y:S02]  /*31e0*/  FFMA R76, R44, R76, R113 ;  /* 0x0000004c2c4c7223 */ /* 0x000fe40000000071 */
[----:B------:R-:W0:Y:S04]  /*31f0*/  LDS R44, [R78+0xc] ;  /* 0x00000c004e2c7984 */ /* 0x000e280000000800 */
[----:B----4-:R-:W1:Y:S04]  /*3200*/  LDS R55, [R78+0x4] ;  /* 0x000004004e377984 */ /* 0x010e680000000800 */
[----:B------:R-:W4:Y:S01]  /*3210*/  LDG.E.EL.128 R28, desc[UR6][R64.64] ;  /* 0x00000006401c7981 */ /* 0x000f22000c2e1d00 */
[----:B------:R-:W-:Y:S01]  /*3220*/  FADD R23, R92, R23 ;  /* 0x000000175c177221 */ /* 0x000fe20000000000 */
[----:B------:R-:W-:Y:S01]  /*3230*/  FADD R53, R38, R53 ;  /* 0x0000003526357221 */ /* 0x000fe20000000000 */
[----:B------:R-:W-:Y:S01]  /*3240*/  IMAD.WIDE.U32 R66, R97, 0x28, R66 ;  /* 0x0000002861427825 */ /* 0x000fe200078e0042 */
[----:B------:R0:W2:Y:S04]  /*3250*/  LDG.E.EL R103, desc[UR6][R68.64] ;  /* 0x0000000644677981 */ /* 0x0000a8000c2e1900 */
[----:B------:R-:W-:Y:S01]  /*3260*/  IADD3 R67, R85, R67, RZ ;  /* 0x0000004355437210 */ /* 0x000fe20007ffe0ff */
[----:B------:R-:W-:Y:S01]  /*3270*/  FADD R34, -R111, R76 ;  /* 0x0000004c6f227221 */ /* 0x000fe20000000100 */
[----:B------:R-:W2:Y:S01]  /*3280*/  LDS R78, [R78] ;  /* 0x000000004e4e7984 */ /* 0x000ea20000000800 */
[----:B0-----:R-:W-:Y:S01]  /*3290*/  FADD R44, R44, R75 ;  /* 0x0000004b2c2c7221 */ /* 0x001fe20000000000 */
[----:B-1----:R-:W-:Y:S01]  /*32a0*/  FADD R54, R55, R74 ;  /* 0x0000004a37367221 */ /* 0x002fe20000000000 */
[----:B------:R-:W-:-:S04]  /*32b0*/  IMAD.WIDE R74, R79, 0x4, R70 ;  /* 0x000000044f4a7825 */ /* 0x000fc800078e0246 */
[----:B------:R-:W-:Y:S01]  /*32c0*/  IMAD.WIDE R70, R73, 0x4, R70 ;  /* 0x0000000449467825 */ /* 0x000fe200078e0246 */
[----:B------:R-:W3:Y:S04]  /*32d0*/  LDG.E.EL R92, desc[UR6][R74.64] ;  /* 0x000000064a5c7981 */ /* 0x000ee8000c2e1900 */
[----:B------:R-:W3:Y:S01]  /*32e0*/  LDG.E.EL R38, desc[UR6][R70.64] ;  /* 0x0000000646267981 */ /* 0x000ee2000c2e1900 */
[----:B------:R-:W-:-:S05]  /*32f0*/  IMAD.WIDE R68, R83, 0x4, R66 ;  /* 0x0000000453447825 */ /* 0x000fca00078e0242 */
[----:B------:R0:W3:Y:S02]  /*3300*/  LDG.E.EL R107, desc[UR6][R68.64] ;  /* 0x00000006446b7981 */ /* 0x0000e4000c2e1900 */
[----:B0-----:R-:W-:-:S06]  /*3310*/  IMAD.WIDE R68, R79, 0x4, R66 ;  /* 0x000000044f447825 */ /* 0x001fcc00078e0242 */
[----:B------:R-:W5:Y:S01]  /*3320*/  LDG.E.EL R69, desc[UR6][R68.64] ;  /* 0x0000000644457981 */ /* 0x000f62000c2e1900 */
[----:B----4-:R-:W-:Y:S02]  /*3330*/  IADD3 R75, P1, R28, 0xa, RZ ;  /* 0x0000000a1c4b7810 */ /* 0x010fe40007f3e0ff */
[----:B------:R-:W-:Y:S02]  /*3340*/  ISETP.GE.AND P0, PT, R29, RZ, PT ;  /* 0x000000ff1d00720c */ /* 0x000fe40003f06270 */
[----:B------:R-:W-:Y:S02]  /*3350*/  IADD3.X R71, RZ, R29, RZ, P1, !PT ;  /* 0x0000001dff477210 */ /* 0x000fe40000ffe4ff */
[----:B------:R-:W-:Y:S02]  /*3360*/  SEL R70, R75, R28, !P0 ;  /* 0x0000001c4b467207 */ /* 0x000fe40004000000 */
[----:B------:R-:W-:Y:S02]  /*3370*/  SEL R75, R71, R29, !P0 ;  /* 0x0000001d474b7207 */ /* 0x000fe40004000000 */
[----:B------:R-:W-:-:S02]  /*3380*/  IADD3 R29, P1, R30, 0xa, RZ ;  /* 0x0000000a1e1d7810 */ /* 0x000fc40007f3e0ff */
[----:B------:R-:W-:Y:S02]  /*3390*/  ISETP.GE.AND P0, PT, R31, RZ, PT ;  /* 0x000000ff1f00720c */ /* 0x000fe40003f06270 */
[----:B------:R-:W-:Y:S02]  /*33a0*/  IADD3.X R105, RZ, R31, RZ, P1, !PT ;  /* 0x0000001fff697210 */ /* 0x000fe40000ffe4ff */
[----:B------:R-:W-:Y:S02]  /*33b0*/  SEL R74, R29, R30, !P0 ;  /* 0x0000001e1d4a7207 */ /* 0x000fe40004000000 */
[----:B------:R-:W-:Y:S02]  /*33c0*/  SEL R105, R105, R31, !P0 ;  /* 0x0000001f69697207 */ /* 0x000fe40004000000 */
[----:B------:R-:W4:Y:S01]  /*33d0*/  LDG.E.EL.128 R28, desc[UR6][R62.64] ;  /* 0x000000063e1c7981 */ /* 0x000f22000c2e1d00 */
[----:B------:R-:W-:-:S04]  /*33e0*/  IMAD.WIDE R76, R81, 0x4, R66 ;  /* 0x00000004514c7825 */ /* 0x000fc800078e0242 */
[----:B------:R-:W-:-:S04]  /*33f0*/  IMAD.WIDE R66, R73, 0x4, R66 ;  /* 0x0000000449427825 */ /* 0x000fc800078e0242 */
[----:B--2---:R-:W-:Y:S01]  /*3400*/  FADD R103, -R84, R103 ;  /* 0x0000006754677221 */ /* 0x004fe20000000100 */
[----:B------:R-:W-:Y:S01]  /*3410*/  FADD R87, -R82, R87 ;  /* 0x0000005752577221 */ /* 0x000fe20000000100 */
[----:B------:R-:W2:Y:S04]  /*3420*/  LDG.E.EL R77, desc[UR6][R76.64] ;  /* 0x000000064c4d7981 */ /* 0x000ea8000c2e1900 */
[----:B------:R0:W2:Y:S01]  /*3430*/  LDG.E.EL R55, desc[UR6][R66.64] ;  /* 0x0000000642377981 */ /* 0x0000a2000c2e1900 */
[----:B------:R-:W-:Y:S01]  /*3440*/  FFMA R103, R45, R103, R84 ;  /* 0x000000672d677223 */ /* 0x000fe20000000054 */
[----:B---3--:R-:W-:-:S04]  /*3450*/  FADD R107, -R88, R107 ;  /* 0x0000006b586b7221 */ /* 0x008fc80000000100 */
[C---:B------:R-:W-:Y:S01]  /*3460*/  FFMA R64, R45.reuse, R107, R88 ;  /* 0x0000006b2d407223 */ /* 0x040fe20000000058 */
[----:B0-----:R-:W-:-:S03]  /*3470*/  FFMA R67, R45, R87, R82 ;  /* 0x000000572d437223 */ /* 0x001fc60000000052 */
[----:B------:R-:W-:-:S04]  /*3480*/  FADD R64, -R103, R64 ;  /* 0x0000004067407221 */ /* 0x000fc80000000100 */
[----:B------:R-:W-:Y:S01]  /*3490*/  FFMA R87, R22, R64, R103 ;  /* 0x0000004016577223 */ /* 0x000fe20000000067 */
[----:B-----5:R-:W-:-:S04]  /*34a0*/  FADD R69, -R92, R69 ;  /* 0x000000455c457221 */ /* 0x020fc80000000100 */
[----:B------:R-:W-:Y:S01]  /*34b0*/  FFMA R92, R45, R69, R92 ;  /* 0x000000452d5c7223 */ /* 0x000fe2000000005c */
[----:B----4-:R-:W-:Y:S02]  /*34c0*/  IADD3 R65, P1, R28, 0xa, RZ ;  /* 0x0000000a1c417810 */ /* 0x010fe40007f3e0ff */
[----:B------:R-:W-:Y:S02]  /*34d0*/  ISETP.GE.AND P0, PT, R29, RZ, PT ;  /* 0x000000ff1d00720c */ /* 0x000fe40003f06270 */
[----:B------:R-:W-:Y:S02]  /*34e0*/  IADD3.X R71, RZ, R29, RZ, P1, !PT ;  /* 0x0000001dff477210 */ /* 0x000fe40000ffe4ff */
[----:B------:R-:W-:Y:S02]  /*34f0*/  SEL R66, R65, R28, !P0 ;  /* 0x0000001c41427207 */ /* 0x000fe40004000000 */
[----:B------:R-:W-:Y:S02]  /*3500*/  IADD3 R65, P1, R30, 0xa, RZ ;  /* 0x0000000a1e417810 */ /* 0x000fe40007f3e0ff */
[----:B------:R-:W-:-:S02]  /*3510*/  SEL R29, R71, R29, !P0 ;  /* 0x0000001d471d7207 */ /* 0x000fc40004000000 */
[----:B------:R-:W-:Y:S02]  /*3520*/  ISETP.GE.AND P0, PT, R31, RZ, PT ;  /* 0x000000ff1f00720c */ /* 0x000fe40003f06270 */
[----:B------:R-:W-:Y:S02]  /*3530*/  IADD3.X R107, RZ, R31, RZ, P1, !PT ;  /* 0x0000001fff6b7210 */ /* 0x000fe40000ffe4ff */
[----:B------:R-:W-:Y:S02]  /*3540*/  SEL R88, R65, R30, !P0 ;  /* 0x0000001e41587207 */ /* 0x000fe40004000000 */
[----:B------:R-:W-:Y:S02]  /*3550*/  SEL R107, R107, R31, !P0 ;  /* 0x0000001f6b6b7207 */ /* 0x000fe40004000000 */
[----:B------:R-:W-:-:S04]  /*3560*/  LEA R30, P0, R70, UR8, 0x2 ;  /* 0x00000008461e7c11 */ /* 0x000fc8000f8010ff */
[----:B------:R-:W-:Y:S02]  /*3570*/  LEA.HI.X R31, R70, UR9, R75, 0x2, P0 ;  /* 0x00000009461f7c11 */ /* 0x000fe400080f144b */
[----:B------:R-:W-:-:S04]  /*3580*/  LEA R28, P0, R66, UR8, 0x2 ;  /* 0x00000008421c7c11 */ /* 0x000fc8000f8010ff */
[----:B------:R-:W-:Y:S01]  /*3590*/  LEA.HI.X R29, R66, UR9, R29, 0x2, P0 ;  /* 0x00000009421d7c11 */ /* 0x000fe200080f141d */
[----:B------:R-:W-:-:S04]  /*35a0*/  IMAD.WIDE.U32 R64, R95, 0x28, R30 ;  /* 0x000000285f407825 */ /* 0x000fc800078e001e */
[----:B------:R-:W-:Y:S01]  /*35b0*/  IMAD.WIDE.U32 R62, R95, 0x28, R28 ;  /* 0x000000285f3e7825 */ /* 0x000fe200078e001c */
[----:B------:R-:W-:-:S04]  /*35c0*/  IADD3 R65, R93, R65, RZ ;  /* 0x000000415d417210 */ /* 0x000fc80007ffe0ff */
[----:B------:R-:W-:Y:S01]  /*35d0*/  IADD3 R63, R93, R63, RZ ;  /* 0x0000003f5d3f7210 */ /* 0x000fe20007ffe0ff */
[----:B------:R-:W-:-:S04]  /*35e0*/  IMAD.WIDE R68, R83, 0x4, R64 ;  /* 0x0000000453447825 */ /* 0x000fc800078e0240 */
[----:B------:R-:W-:Y:S02]  /*35f0*/  IMAD.WIDE R70, R83, 0x4, R62 ;  /* 0x0000000453467825 */ /* 0x000fe400078e023e */
[----:B------:R-:W3:Y:S04]  /*3600*/  LDG.E.EL R69, desc[UR6][R68.64] ;  /* 0x0000000644457981 */ /* 0x000ee8000c2e1900 */
[----:B------:R-:W3:Y:S01]  /*3610*/  LDG.E.EL R70, desc[UR6][R70.64] ;  /* 0x0000000646467981 */ /* 0x000ee2000c2e1900 */
[----:B------:R-:W-:Y:S01]  /*3620*/  FADD R101, -R80, R101 ;  /* 0x0000006550657221 */ /* 0x000fe20000000100 */
[----:B------:R-:W-:-:S03]  /*3630*/  FADD R59, R78, R59 ;  /* 0x0000003b4e3b7221 */ /* 0x000fc60000000000 */
[----:B------:R-:W-:Y:S01]  /*3640*/  FFMA R101, R45, R101, R80 ;  /* 0x000000652d657223 */ /* 0x000fe20000000050 */
[----:B--2---:R-:W-:-:S03]  /*3650*/  FADD R77, -R90, R77 ;  /* 0x0000004d5a4d7221 */ /* 0x004fc60000000100 */
[----:B------:R-:W-:Y:S01]  /*3660*/  FADD R78, -R101, R92 ;  /* 0x0000005c654e7221 */ /* 0x000fe20000000100 */
[----:B------:R-:W-:Y:S01]  /*3670*/  FFMA R90, R45, R77, R90 ;  /* 0x0000004d2d5a7223 */ /* 0x000fe2000000005a */
[----:B------:R-:W-:-:S04]  /*3680*/  IMAD.WIDE R76, R79, 0x4, R64 ;  /* 0x000000044f4c7825 */ /* 0x000fc800078e0240 */
[----:B------:R-:W-:Y:S01]  /*3690*/  FFMA R78, R22, R78, R101 ;  /* 0x0000004e164e7223 */ /* 0x000fe20000000065 */
[--C-:B------:R-:W-:Y:S01]  /*36a0*/  IMAD.WIDE R100, R81, 0x4, R64.reuse ;  /* 0x0000000451647825 */ /* 0x100fe200078e0240 */
[----:B------:R-:W2:Y:S03]  /*36b0*/  LDG.E.EL R103, desc[UR6][R76.64] ;  /* 0x000000064c677981 */ /* 0x000ea6000c2e1900 */
[----:B------:R-:W-:-:S04]  /*36c0*/  IMAD.WIDE R64, R73, 0x4, R64 ;  /* 0x0000000449407825 */ /* 0x000fc800078e0240 */
[----:B------:R-:W-:Y:S01]  /*36d0*/  FFMA R34, R22, R34, R111 ;  /* 0x0000002216227223 */ /* 0x000fe2000000006f */
[----:B------:R-:W4:Y:S04]  /*36e0*/  LDG.E.EL R101, desc[UR6][R100.64] ;  /* 0x0000000664657981 */ /* 0x000f28000c2e1900 */
[----:B------:R0:W5:Y:S02]  /*36f0*/  LDG.E.EL R75, desc[UR6][R64.64] ;  /* 0x00000006404b7981 */ /* 0x000164000c2e1900 */
[----:B0-----:R-:W-:-:S06]  /*3700*/  IMAD.WIDE R64, R79, 0x4, R62 ;  /* 0x000000044f407825 */ /* 0x001fcc00078e023e */
[----:B------:R-:W2:Y:S01]  /*3710*/  LDG.E.EL R64, desc[UR6][R64.64] ;  /* 0x0000000640407981 */ /* 0x000ea2000c2e1900 */
[----:B---3--:R-:W-:-:S04]  /*3720*/  FADD R66, -R69, R70 ;  /* 0x0000004645427221 */ /* 0x008fc80000000100 */
[----:B------:R-:W-:Y:S01]  /*3730*/  FFMA R111, R46, R66, R69 ;  /* 0x000000422e6f7223 */ /* 0x000fe20000000045 */
[----:B------:R-:W-:-:S06]  /*3740*/  IMAD.WIDE R68, R81, 0x4, R62 ;  /* 0x0000000451447825 */ /* 0x000fcc00078e023e */
[----:B------:R-:W4:Y:S01]  /*3750*/  LDG.E.EL R68, desc[UR6][R68.64] ;  /* 0x0000000644447981 */ /* 0x000f22000c2e1900 */
[----:B------:R-:W-:-:S04]  /*3760*/  IMAD.WIDE.U32 R30, R97, 0x28, R30 ;  /* 0x00000028611e7825 */ /* 0x000fc800078e001e */
[----:B------:R-:W-:Y:S01]  /*3770*/  IMAD.WIDE.U32 R28, R97, 0x28, R28 ;  /* 0x00000028611c7825 */ /* 0x000fe200078e001c */
[----:B------:R-:W-:-:S03]  /*3780*/  IADD3 R31, R85, R31, RZ ;  /* 0x0000001f551f7210 */ /* 0x000fc60007ffe0ff */
[----:B------:R-:W-:Y:S01]  /*3790*/  IMAD.WIDE R76, R73, 0x4, R62 ;  /* 0x00000004494c7825 */ /* 0x000fe200078e023e */
[----:B------:R-:W-:-:S04]  /*37a0*/  IADD3 R29, R85, R29, RZ ;  /* 0x0000001d551d7210 */ /* 0x000fc80007ffe0ff */
[----:B------:R0:W5:Y:S01]  /*37b0*/  LDG.E.EL R84, desc[UR6][R76.64] ;  /* 0x000000064c547981 */ /* 0x000162000c2e1900 */
[----:B------:R-:W-:-:S06]  /*37c0*/  IMAD.WIDE R70, R81, 0x4, R28 ;  /* 0x0000000451467825 */ /* 0x000fcc00078e021c */
[----:B------:R-:W3:Y:S01]  /*37d0*/  LDG.E.EL R70, desc[UR6][R70.64] ;  /* 0x0000000646467981 */ /* 0x000ee2000c2e1900 */
[----:B--2---:R-:W-:Y:S01]  /*37e0*/  FADD R62, -R103, R64 ;  /* 0x00000040673e7221 */ /* 0x004fe20000000100 */
[----:B------:R-:W-:-:S04]  /*37f0*/  IMAD.WIDE R64, R83, 0x4, R28 ;  /* 0x0000000453407825 */ /* 0x000fc800078e021c */
[----:B------:R-:W-:Y:S01]  /*3800*/  FFMA R103, R46, R62, R103 ;  /* 0x0000003e2e677223 */ /* 0x000fe20000000067 */
[----:B------:R-:W-:Y:S01]  /*3810*/  IMAD.WIDE R62, R83, 0x4, R30 ;  /* 0x00000004533e7825 */ /* 0x000fe200078e021e */
[----:B------:R-:W2:Y:S05]  /*3820*/  LDG.E.EL R64, desc[UR6][R64.64] ;  /* 0x0000000640407981 */ /* 0x000eaa000c2e1900 */
[----:B------:R-:W2:Y:S01]  /*3830*/  LDG.E.EL R63, desc[UR6][R62.64] ;  /* 0x000000063e3f7981 */ /* 0x000ea2000c2e1900 */
[----:B----4-:R-:W-:Y:S01]  /*3840*/  FADD R109, -R101, R68 ;  /* 0x00000044656d7221 */ /* 0x010fe20000000100 */
[----:B------:R-:W-:-:S06]  /*3850*/  IMAD.WIDE R68, R81, 0x4, R30 ;  /* 0x0000000451447825 */ /* 0x000fcc00078e021e */
[----:B------:R-:W3:Y:S01]  /*3860*/  LDG.E.EL R69, desc[UR6][R68.64] ;  /* 0x0000000644457981 */ /* 0x000ee2000c2e1900 */
[----:B------:R-:W-:Y:S01]  /*3870*/  FFMA R109, R46, R109, R101 ;  /* 0x0000006d2e6d7223 */ /* 0x000fe20000000065 */
[----:B0-----:R-:W-:-:S04]  /*3880*/  IMAD.WIDE R76, R79, 0x4, R28 ;  /* 0x000000044f4c7825 */ /* 0x001fc800078e021c */
[----:B------:R-:W-:Y:S02]  /*3890*/  IMAD.WIDE R100, R73, 0x4, R28 ;  /* 0x0000000449647825 */ /* 0x000fe400078e021c */
[----:B------:R-:W4:Y:S02]  /*38a0*/  LDG.E.EL R76, desc[UR6][R76.64] ;  /* 0x000000064c4c7981 */ /* 0x000f24000c2e1900 */
[----:B------:R-:W-:Y:S02]  /*38b0*/  FADD R90, -R67, R90 ;  /* 0x0000005a435a7221 */ /* 0x000fe40000000100 */
[----:B------:R-:W4:Y:S01]  /*38c0*/  LDG.E.EL R82, desc[UR6][R100.64] ;  /* 0x0000000664527981 */ /* 0x000f22000c2e1900 */
[----:B--2---:R-:W-:-:S04]  /*38d0*/  FADD R66, -R63, R64 ;  /* 0x000000403f427221 */ /* 0x004fc80000000100 */
[----:B------:R-:W-:-:S04]  /*38e0*/  FFMA R66, R46, R66, R63 ;  /* 0x000000422e427223 */ /* 0x000fc8000000003f */
[----:B------:R-:W-:Y:S01]  /*38f0*/  FADD R66, -R111, R66 ;  /* 0x000000426f427221 */ /* 0x000fe20000000100 */
[----:B------:R-:W-:-:S04]  /*3900*/  IMAD.WIDE R64, R73, 0x4, R30 ;  /* 0x0000000449407825 */ /* 0x000fc800078e021e */
[----:B------:R-:W-:Y:S02]  /*3910*/  FFMA R80, R22, R66, R111 ;  /* 0x0000004216507223 */ /* 0x000fe4000000006f */
[----:B------:R-:W2:Y:S01]  /*3920*/  LDG.E.EL R65, desc[UR6][R64.64] ;  /* 0x0000000640417981 */ /* 0x000ea2000c2e1900 */
[----:B---3--:R-:W-:-:S04]  /*3930*/  FADD R62, -R69, R70 ;  /* 0x00000046453e7221 */ /* 0x008fc80000000100 */
[----:B------:R-:W-:Y:S01]  /*3940*/  FFMA R66, R46, R62, R69 ;  /* 0x0000003e2e427223 */ /* 0x000fe20000000045 */
[----:B------:R-:W-:Y:S01]  /*3950*/  IMAD.WIDE R62, R79, 0x4, R30 ;  /* 0x000000044f3e7825 */ /* 0x000fe200078e021e */
[----:B------:R-:W-:-:S04]  /*3960*/  LEA R30, P0, R74, UR8, 0x2 ;  /* 0x000000084a1e7c11 */ /* 0x000fc8000f8010ff */
[----:B------:R-:W-:Y:S01]  /*3970*/  LEA.HI.X R31, R74, UR9, R105, 0x2, P0 ;  /* 0x000000094a1f7c11 */ /* 0x000fe200080f1469 */
[----:B------:R0:W4:Y:S01]  /*3980*/  LDG.E.EL R111, desc[UR6][R62.64] ;  /* 0x000000063e6f7981 */ /* 0x000122000c2e1900 */
[----:B------:R-:W-:-:S04]  /*3990*/  LEA R28, P0, R88, UR8, 0x2 ;  /* 0x00000008581c7c11 */ /* 0x000fc8000f8010ff */
[----:B------:R-:W-:Y:S01]  /*39a0*/  LEA.HI.X R29, R88, UR9, R107, 0x2, P0 ;  /* 0x00000009581d7c11 */ /* 0x000fe200080f146b */
[----:B------:R-:W-:-:S04]  /*39b0*/  IMAD.WIDE.U32 R70, R95, 0x28, R30 ;  /* 0x000000285f467825 */ /* 0x000fc800078e001e */
[----:B------:R-:W-:Y:S01]  /*39c0*/  IMAD.WIDE.U32 R68, R95, 0x28, R28 ;  /* 0x000000285f447825 */ /* 0x000fe200078e001c */
[----:B------:R-:W-:-:S04]  /*39d0*/  IADD3 R71, R93, R71, RZ ;  /* 0x000000475d477210 */ /* 0x000fc80007ffe0ff */
[----:B------:R-:W-:Y:S01]  /*39e0*/  IADD3 R69, R93, R69, RZ ;  /* 0x000000455d457210 */ /* 0x000fe20007ffe0ff */
[----:B0-----:R-:W-:-:S04]  /*39f0*/  IMAD.WIDE R62, R83, 0x4, R70 ;  /* 0x00000004533e7825 */ /* 0x001fc800078e0246 */
[----:B------:R-:W-:Y:S02]  /*3a00*/  IMAD.WIDE R92, R83, 0x4, R68 ;  /* 0x00000004535c7825 */ /* 0x000fe400078e0244 */
[----:B------:R-:W3:Y:S04]  /*3a10*/  LDG.E.EL R62, desc[UR6][R62.64] ;  /* 0x000000063e3e7981 */ /* 0x000ee8000c2e1900 */
[----:B------:R-:W3:Y:S01]  /*3a20*/  LDG.E.EL R93, desc[UR6][R92.64] ;  /* 0x000000065c5d7981 */ /* 0x000ee2000c2e1900 */
[----:B------:R-:W-:-:S04]  /*3a30*/  IMAD.WIDE.U32 R30, R97, 0x28, R30 ;  /* 0x00000028611e7825 */ /* 0x000fc800078e001e */
[----:B------:R-:W-:Y:S01]  /*3a40*/  IMAD.WIDE.U32 R28, R97, 0x28, R28 ;  /* 0x00000028611c7825 */ /* 0x000fe200078e001c */
[----:B------:R-:W-:-:S04]  /*3a50*/  IADD3 R31, R85, R31, RZ ;  /* 0x0000001f551f7210 */ /* 0x000fc80007ffe0ff */
[----:B------:R-:W-:-:S03]  /*3a60*/  IADD3 R29, R85, R29, RZ ;  /* 0x0000001d551d7210 */ /* 0x000fc60007ffe0ff */
[----:B------:R-:W-:-:S04]  /*3a70*/  IMAD.WIDE R94, R83, 0x4, R28 ;  /* 0x00000004535e7825 */ /* 0x000fc800078e021c */
[----:B------:R-:W-:Y:S02]  /*3a80*/  IMAD.WIDE R96, R81, 0x4, R70 ;  /* 0x0000000451607825 */ /* 0x000fe400078e0246 */
[----:B------:R-:W2:Y:S04]  /*3a90*/  LDG.E.EL R95, desc[UR6][R94.64] ;  /* 0x000000065e5f7981 */ /* 0x000ea8000c2e1900 */
[----:B------:R-:W2:Y:S01]  /*3aa0*/  LDG.E.EL R96, desc[UR6][R96.64] ;  /* 0x0000000660607981 */ /* 0x000ea2000c2e1900 */
[----:B----4-:R-:W-:-:S04]  /*3ab0*/  FADD R76, -R111, R76 ;  /* 0x0000004c6f4c7221 */ /* 0x010fc80000000100 */
[----:B------:R-:W-:Y:S01]  /*3ac0*/  FFMA R64, R46, R76, R111 ;  /* 0x0000004c2e407223 */ /* 0x000fe2000000006f */
[----:B------:R-:W-:-:S04]  /*3ad0*/  IMAD.WIDE R76, R83, 0x4, R30 ;  /* 0x00000004534c7825 */ /* 0x000fc800078e021e */
[----:B------:R-:W-:Y:S02]  /*3ae0*/  FADD R74, -R103, R64 ;  /* 0x00000040674a7221 */ /* 0x000fe40000000100 */
[----:B------:R-:W2:Y:S01]  /*3af0*/  LDG.E.EL R76, desc[UR6][R76.64] ;  /* 0x000000064c4c7981 */ /* 0x000ea2000c2e1900 */
[----:B---3--:R-:W-:Y:S01]  /*3b00*/  FADD R64, -R62, R93 ;  /* 0x0000005d3e407221 */ /* 0x008fe20000000100 */
[----:B------:R-:W-:-:S06]  /*3b10*/  IMAD.WIDE R92, R81, 0x4, R68 ;  /* 0x00000004515c7825 */ /* 0x000fcc00078e0244 */
[----:B------:R-:W3:Y:S01]  /*3b20*/  LDG.E.EL R93, desc[UR6][R92.64] ;  /* 0x000000065c5d7981 */ /* 0x000ee2000c2e1900 */
[----:B------:R-:W-:Y:S01]  /*3b30*/  FFMA R67, R22, R90, R67 ;  /* 0x0000005a16437223 */ /* 0x000fe20000000043 */
[----:B------:R-:W-:-:S04]  /*3b40*/  IMAD.WIDE R100, R73, 0x4, R70 ;  /* 0x0000000449647825 */ /* 0x000fc800078e0246 */
[----:B--2---:R-:W-:Y:S01]  /*3b50*/  FADD R88, -R76, R95 ;  /* 0x0000005f4c587221 */ /* 0x004fe20000000100 */
[----:B------:R-:W-:-:S04]  /*3b60*/  IMAD.WIDE R94, R81, 0x4, R28 ;  /* 0x00000004515e7825 */ /* 0x000fc800078e021c */
[----:B------:R-:W-:Y:S01]  /*3b70*/  FFMA R88, R47, R88, R76 ;  /* 0x000000582f587223 */ /* 0x000fe2000000004c */
[----:B------:R-:W-:Y:S01]  /*3b80*/  IMAD.WIDE R76, R81, 0x4, R30 ;  /* 0x00000004514c7825 */ /* 0x000fe200078e021e */
[----:B------:R-:W2:Y:S04]  /*3b90*/  LDG.E.EL R83, desc[UR6][R94.64] ;  /* 0x000000065e537981 */ /* 0x000ea8000c2e1900 */
[----:B------:R0:W2:Y:S01]  /*3ba0*/  LDG.E.EL R90, desc[UR6][R76.64] ;  /* 0x000000064c5a7981 */ /* 0x0000a2000c2e1900 */
[----:B---3--:R-:W-:Y:S01]  /*3bb0*/  FADD R81, -R96, R93 ;  /* 0x0000005d60517221 */ /* 0x008fe20000000100 */
[----:B------:R-:W-:-:S04]  /*3bc0*/  IMAD.WIDE R92, R73, 0x4, R68 ;  /* 0x00000004495c7825 */ /* 0x000fc800078e0244 */
[----:B------:R-:W-:Y:S01]  /*3bd0*/  FFMA R81, R47, R81, R96 ;  /* 0x000000512f517223 */ /* 0x000fe20000000060 */
[----:B------:R-:W-:-:S04]  /*3be0*/  IMAD.WIDE R96, R79, 0x4, R70 ;  /* 0x000000044f607825 */ /* 0x000fc800078e0246 */
[----:B------:R-:W-:Y:S01]  /*3bf0*/  FFMA R63, R22, R74, R103 ;  /* 0x0000004a163f7223 */ /* 0x000fe20000000067 */
[----:B------:R-:W3:Y:S01]  /*3c00*/  LDG.E.EL R85, desc[UR6][R92.64] ;  /* 0x000000065c557981 */ /* 0x000ee2000c2e1900 */
[----:B------:R-:W-:-:S03]  /*3c10*/  IMAD.WIDE R70, R79, 0x4, R68 ;  /* 0x000000044f467825 */ /* 0x000fc600078e0244 */
[----:B------:R-:W4:Y:S01]  /*3c20*/  LDG.E.EL R96, desc[UR6][R96.64] ;  /* 0x0000000660607981 */ /* 0x000f22000c2e1900 */
[----:B------:R-:W-:-:S04]  /*3c30*/  IMAD.WIDE R68, R79, 0x4, R30 ;  /* 0x000000044f447825 */ /* 0x000fc800078e021e */
[--C-:B0-----:R-:W-:Y:S01]  /*3c40*/  IMAD.WIDE R76, R79, 0x4, R28.reuse ;  /* 0x000000044f4c7825 */ /* 0x101fe200078e021c */
[----:B------:R0:W3:Y:S04]  /*3c50*/  LDG.E.EL R102, desc[UR6][R68.64] ;  /* 0x0000000644667981 */ /* 0x0000e8000c2e1900 */
[----:B------:R-:W3:Y:S01]  /*3c60*/  LDG.E.EL R79, desc[UR6][R76.64] ;  /* 0x000000064c4f7981 */ /* 0x000ee2000c2e1900 */
[----:B------:R-:W-:Y:S01]  /*3c70*/  IMAD.WIDE R94, R73, 0x4, R28 ;  /* 0x00000004495e7825 */ /* 0x000fe200078e021c */
[----:B------:R-:W-:-:S03]  /*3c80*/  LEA R28, P0, R58, UR10, 0x2 ;  /* 0x0000000a3a1c7c11 */ /* 0x000fc6000f8010ff */
[----:B------:R-:W-:Y:S01]  /*3c90*/  FFMA R103, R47, R64, R62 ;  /* 0x000000402f677223 */ /* 0x000fe2000000003e */
[----:B------:R-:W4:Y:S01]  /*3ca0*/  LDG.E.EL R105, desc[UR6][R70.64] ;  /* 0x0000000646697981 */ /* 0x000f22000c2e1900 */
[----:B------:R-:W-:Y:S01]  /*3cb0*/  IMAD.WIDE R30, R73, 0x4, R30 ;  /* 0x00000004491e7825 */ /* 0x000fe200078e021e */
[----:B------:R-:W-:Y:S02]  /*3cc0*/  LEA.HI.X R29, R58, UR11, R91, 0x2, P0 ;  /* 0x0000000b3a1d7c11 */ /* 0x000fe400080f145b */
[----:B------:R-:W4:Y:S01]  /*3cd0*/  LDG.E.EL R74, desc[UR6][R100.64] ;  /* 0x00000006644a7981 */ /* 0x000f22000c2e1900 */
[----:B0-----:R-:W-:-:S03]  /*3ce0*/  IMAD.WIDE.U32 R68, R10, 0x14, R28 ;  /* 0x000000140a447825 */ /* 0x001fc600078e001c */
[----:B------:R0:W4:Y:S02]  /*3cf0*/  LDG.E.EL R64, desc[UR6][R30.64] ;  /* 0x000000061e407981 */ /* 0x000124000c2e1900 */
[----:B------:R-:W-:Y:S02]  /*3d00*/  IADD3 R69, R11, R69, RZ ;  /* 0x000000450b457210 */ /* 0x000fe40007ffe0ff */
[----:B0-----:R-:W-:-:S04]  /*3d10*/  LEA R30, P0, R72, UR10, 0x2 ;  /* 0x0000000a481e7c11 */ /* 0x001fc8000f8010ff */
[----:B------:R-:W-:Y:S01]  /*3d20*/  LEA.HI.X R31, R72, UR11, R89, 0x2, P0 ;  /* 0x0000000b481f7c11 */ /* 0x000fe200080f1459 */
[----:B------:R-:W-:Y:S01]  /*3d30*/  FADD R77, -R103, R88 ;  /* 0x00000058674d7221 */ /* 0x000fe20000000100 */
[----:B------:R-:W-:-:S04]  /*3d40*/  IMAD.WIDE R70, R13, 0x4, R68 ;  /* 0x000000040d467825 */ /* 0x000fc800078e0244 */
[----:B------:R-:W-:-:S04]  /*3d50*/  IMAD.WIDE.U32 R88, R10, 0x14, R30 ;  /* 0x000000140a587825 */ /* 0x000fc800078e001e */
[----:B------:R-:W-:Y:S02]  /*3d60*/  FADD R62, -R99, R86 ;  /* 0x00000056633e7221 */ /* 0x000fe40000000100 */
[----:B------:R0:W5:Y:S01]  /*3d70*/  LDG.E.EL R86, desc[UR6][R70.64] ;  /* 0x0000000646567981 */ /* 0x000162000c2e1900 */
[----:B------:R-:W-:Y:S01]  /*3d80*/  IMAD.WIDE R92, R16, 0x4, R68 ;  /* 0x00000004105c7825 */ /* 0x000fe200078e0244 */
[----:B------:R-:W-:-:S03]  /*3d90*/  IADD3 R89, R11, R89, RZ ;  /* 0x000000590b597210 */ /* 0x000fc60007ffe0ff */
[C---:B------:R-:W-:Y:S01]  /*3da0*/  IMAD.WIDE.U32 R28, R51.reuse, 0x14, R28 ;  /* 0x00000014331c7825 */ /* 0x040fe200078e001c */
[----:B------:R1:W5:Y:S03]  /*3db0*/  LDG.E.EL R76, desc[UR6][R92.64] ;  /* 0x000000065c4c7981 */ /* 0x000366000c2e1900 */
[----:B0-----:R-:W-:Y:S01]  /*3dc0*/  IMAD.WIDE.U32 R70, R51, 0x14, R30 ;  /* 0x0000001433467825 */ /* 0x001fe200078e001e */
[----:B------:R-:W-:-:S03]  /*3dd0*/  IADD3 R29, R18, R29, RZ ;  /* 0x0000001d121d7210 */ /* 0x000fc60007ffe0ff */
[----:B------:R-:W-:Y:S01]  /*3de0*/  IMAD.WIDE R72, R17, 0x4, R88 ;  /* 0x0000000411487825 */ /* 0x000fe200078e0258 */
[----:B------:R-:W-:-:S03]  /*3df0*/  IADD3 R71, R18, R71, RZ ;  /* 0x0000004712477210 */ /* 0x000fc60007ffe0ff */
[----:B-1----:R-:W-:-:S04]  /*3e00*/  IMAD.WIDE R92, R16, 0x4, R88 ;  /* 0x00000004105c7825 */ /* 0x002fc800078e0258 */
[----:B------:R-:W-:Y:S02]  /*3e10*/  IMAD.WIDE R30, R16, 0x4, R70 ;  /* 0x00000004101e7825 */ /* 0x000fe400078e0246 */
[----:B------:R-:W5:Y:S04]  /*3e20*/  LDG.E.EL R93, desc[UR6][R92.64] ;  /* 0x000000065c5d7981 */ /* 0x000f68000c2e1900 */
[----:B------:R-:W5:Y:S01]  /*3e30*/  LDG.E.EL R31, desc[UR6][R30.64] ;  /* 0x000000061e1f7981 */ /* 0x000f62000c2e1900 */
[----:B--2---:R-:W-:-:S03]  /*3e40*/  FADD R58, -R90, R83 ;  /* 0x000000535a3a7221 */ /* 0x004fc60000000100 */
[----:B------:R-:W2:Y:S01]  /*3e50*/  LDG.E.EL R83, desc[UR6][R94.64] ;  /* 0x000000065e537981 */ /* 0x000ea2000c2e1900 */
[----:B------:R-:W-:Y:S01]  /*3e60*/  FFMA R58, R47, R58, R90 ;  /* 0x0000003a2f3a7223 */ /* 0x000fe2000000005a */
[----:B------:R-:W-:-:S05]  /*3e70*/  IMAD.WIDE R90, R17, 0x4, R68 ;  /* 0x00000004115a7825 */ /* 0x000fca00078e0244 */
[----:B------:R-:W2:Y:S01]  /*3e80*/  LDG.E.EL R98, desc[UR6][R90.64] ;  /* 0x000000065a627981 */ /* 0x000ea2000c2e1900 */
[----:B---3--:R-:W-:-:S04]  /*3e90*/  FADD R79, -R102, R79 ;  /* 0x0000004f664f7221 */ /* 0x008fc80000000100 */
[----:B------:R-:W-:Y:S02]  /*3ea0*/  FFMA R102, R47, R79, R102 ;  /* 0x0000004f2f667223 */ /* 0x000fe40000000066 */
[----:B------:R0:W2:Y:S02]  /*3eb0*/  LDG.E.EL R79, desc[UR6][R72.64] ;  /* 0x00000006484f7981 */ /* 0x0000a4000c2e1900 */
[----:B0-----:R-:W-:-:S06]  /*3ec0*/  IMAD.WIDE R72, R16, 0x4, R28 ;  /* 0x0000000410487825 */ /* 0x001fcc00078e021c */
[----:B------:R-:W3:Y:S01]  /*3ed0*/  LDG.E.EL R72, desc[UR6][R72.64] ;  /* 0x0000000648487981 */ /* 0x000ee2000c2e1900 */
[----:B------:R-:W-:-:S04]  /*3ee0*/  IMAD.WIDE R90, R13, 0x4, R88 ;  /* 0x000000040d5a7825 */ /* 0x000fc800078e0258 */
[----:B------:R-:W-:Y:S01]  /*3ef0*/  FADD R58, -R81, R58 ;  /* 0x0000003a513a7221 */ /* 0x000fe20000000100 */
[----:B----4-:R-:W-:Y:S01]  /*3f00*/  FADD R105, -R96, R105 ;  /* 0x0000006960697221 */ /* 0x010fe20000000100 */
[----:B------:R-:W-:-:S04]  /*3f10*/  IMAD.WIDE R88, R12, 0x4, R88 ;  /* 0x000000040c587825 */ /* 0x000fc800078e0258 */
[----:B------:R-:W-:Y:S01]  /*3f20*/  FFMA R58, R22, R58, R81 ;  /* 0x0000003a163a7223 */ /* 0x000fe20000000051 */
[----:B------:R-:W-:Y:S01]  /*3f30*/  FFMA R105, R47, R105, R96 ;  /* 0x000000692f697223 */ /* 0x000fe20000000060 */
[----:B------:R0:W4:Y:S01]  /*3f40*/  LDG.E.EL R97, desc[UR6][R90.64] ;  /* 0x000000065a617981 */ /* 0x000122000c2e1900 */
[----:B------:R-:W-:-:S03]  /*3f50*/  IMAD.WIDE R94, R17, 0x4, R28 ;  /* 0x00000004115e7825 */ /* 0x000fc600078e021c */
[----:B------:R2:W4:Y:S01]  /*3f60*/  LDG.E.EL R81, desc[UR6][R88.64] ;  /* 0x0000000658517981 */ /* 0x000522000c2e1900 */
[----:B------:R-:W-:-:S03]  /*3f70*/  FFMA R62, R22, R62, R99 ;  /* 0x0000003e163e7223 */ /* 0x000fc60000000063 */
[----:B------:R-:W4:Y:S01]  /*3f80*/  LDG.E.EL R94, desc[UR6][R94.64] ;  /* 0x000000065e5e7981 */ /* 0x000f22000c2e1900 */
[----:B0-----:R-:W-:-:S06]  /*3f90*/  IMAD.WIDE R90, R13, 0x4, R28 ;  /* 0x000000040d5a7825 */ /* 0x001fcc00078e021c */
[----:B------:R-:W4:Y:S01]  /*3fa0*/  LDG.E.EL R90, desc[UR6][R90.64] ;  /* 0x000000065a5a7981 */ /* 0x000f22000c2e1900 */
[----:B-----5:R-:W-:-:S04]  /*3fb0*/  FADD R93, -R76, R93 ;  /* 0x0000005d4c5d7221 */ /* 0x020fc80000000100 */
[----:B------:R-:W-:Y:S01]  /*3fc0*/  FFMA R96, R41, R93, R76 ;  /* 0x0000005d29607223 */ /* 0x000fe2000000004c */
[----:B------:R-:W-:-:S05]  /*3fd0*/  IMAD.WIDE R92, R12, 0x4, R28 ;  /* 0x000000040c5c7825 */ /* 0x000fca00078e021c */
[----:B------:R-:W5:Y:S01]  /*3fe0*/  LDG.E.EL R76, desc[UR6][R92.64] ;  /* 0x000000065c4c7981 */ /* 0x000f62000c2e1900 */
[----:B--2---:R-:W-:Y:S01]  /*3ff0*/  FADD R89, -R98, R79 ;  /* 0x0000004f62597221 */ /* 0x004fe20000000100 */
[----:B---3--:R-:W-:Y:S02]  /*4000*/  FADD R79, -R72, R31 ;  /* 0x0000001f484f7221 */ /* 0x008fe40000000100 */
[----:B------:R-:W2:Y:S01]  /*4010*/  LDG.E.EL.128 R28, desc[UR6][R60.64] ;  /* 0x000000063c1c7981 */ /* 0x000ea2000c2e1d00 */
[----:B------:R-:W-:Y:S01]  /*4020*/  FFMA R98, R41, R89, R98 ;  /* 0x0000005929627223 */ /* 0x000fe20000000062 */
[----:B------:R-:W-:-:S05]  /*4030*/  IMAD.WIDE R88, R17, 0x4, R70 ;  /* 0x0000000411587825 */ /* 0x000fca00078e0246 */
[----:B------:R2:W3:Y:S01]  /*4040*/  LDG.E.EL R99, desc[UR6][R88.64] ;  /* 0x0000000658637981 */ /* 0x0004e2000c2e1900 */
[----:B------:R-:W-:Y:S01]  /*4050*/  FFMA R101, R41, R79, R72 ;  /* 0x0000004f29657223 */ /* 0x000fe20000000048 */
[----:B------:R-:W-:-:S06]  /*4060*/  IMAD.WIDE R72, R13, 0x4, R70 ;  /* 0x000000040d487825 */ /* 0x000fcc00078e0246 */
[----:B------:R-:W3:Y:S01]  /*4070*/  LDG.E.EL R73, desc[UR6][R72.64] ;  /* 0x0000000648497981 */ /* 0x000ee2000c2e1900 */
[----:B--2---:R-:W-:Y:S02]  /*4080*/  IADD3 R89, P1, R28, 0x5, RZ ;  /* 0x000000051c597810 */ /* 0x004fe40007f3e0ff */
[----:B------:R-:W-:Y:S02]  /*4090*/  ISETP.GE.AND P0, PT, R29, RZ, PT ;  /* 0x000000ff1d00720c */ /* 0x000fe40003f06270 */
[----:B------:R-:W-:-:S04]  /*40a0*/  IADD3.X R93, RZ, R29, RZ, P1, !PT ;  /* 0x0000001dff5d7210 */ /* 0x000fc80000ffe4ff */
[----:B------:R-:W-:Y:S02]  /*40b0*/  SEL R93, R93, R29, !P0 ;  /* 0x0000001d5d5d7207 */ /* 0x000fe40004000000 */
[----:B------:R-:W-:Y:S02]  /*40c0*/  IADD3 R29, P1, R30, 0x5, RZ ;  /* 0x000000051e1d7810 */ /* 0x000fe40007f3e0ff */
[----:B------:R-:W-:Y:S02]  /*40d0*/  SEL R92, R89, R28, !P0 ;  /* 0x0000001c595c7207 */ /* 0x000fe40004000000 */
[----:B------:R-:W-:Y:S02]  /*40e0*/  ISETP.GE.AND P0, PT, R31, RZ, PT ;  /* 0x000000ff1f00720c */ /* 0x000fe40003f06270 */
[----:B------:R-:W-:Y:S02]  /*40f0*/  IADD3.X R89, RZ, R31, RZ, P1, !PT ;  /* 0x0000001fff597210 */ /* 0x000fe40000ffe4ff */
[----:B------:R-:W-:-:S02]  /*4100*/  SEL R88, R29, R30, !P0 ;  /* 0x0000001e1d587207 */ /* 0x000fc40004000000 */
[----:B------:R-:W-:Y:S02]  /*4110*/  SEL R89, R89, R31, !P0 ;  /* 0x0000001f59597207 */ /* 0x000fe40004000000 */
[----:B------:R-:W2:Y:S01]  /*4120*/  LDG.E.EL.128 R28, desc[UR6][R56.64] ;  /* 0x00000006381c7981 */ /* 0x000ea2000c2e1d00 */
[----:B----4-:R-:W-:Y:S01]  /*4130*/  FADD R97, -R86, R97 ;  /* 0x0000006156617221 */ /* 0x010fe20000000100 */
[----:B------:R-:W-:-:S03]  /*4140*/  FADD R101, -R96, R101 ;  /* 0x0000006560657221 */ /* 0x000fc60000000100 */
[----:B------:R-:W-:Y:S01]  /*4150*/  FFMA R100, R41, R97, R86 ;  /* 0x0000006129647223 */ /* 0x000fe20000000056 */
[----:B------:R-:W-:Y:S01]  /*4160*/  FFMA R86, R15, R101, R96 ;  /* 0x000000650f567223 */ /* 0x000fe20000000060 */
[----:B---3--:R-:W-:-:S04]  /*4170*/  FADD R73, -R90, R73 ;  /* 0x000000495a497221 */ /* 0x008fc80000000100 */
[----:B------:R-:W-:Y:S01]  /*4180*/  FFMA R73, R41, R73, R90 ;  /* 0x0000004929497223 */ /* 0x000fe2000000005a */
[----:B------:R-:W-:-:S04]  /*4190*/  IMAD.WIDE R70, R12, 0x4, R70 ;  /* 0x000000040c467825 */ /* 0x000fc800078e0246 */
[----:B------:R-:W-:Y:S01]  /*41a0*/  FADD R99, -R94, R99 ;  /* 0x000000635e637221 */ /* 0x000fe20000000100 */
[----:B------:R-:W-:Y:S01]  /*41b0*/  FADD R73, -R100, R73 ;  /* 0x0000004964497221 */ /* 0x000fe20000000100 */
[----:B------:R0:W5:Y:S02]  /*41c0*/  LDG.E.EL R79, desc[UR6][R70.64] ;  /* 0x00000006464f7981 */ /* 0x000164000c2e1900 */
[----:B------:R-:W-:Y:S01]  /*41d0*/  FFMA R99, R41, R99, R94 ;  /* 0x0000006329637223 */ /* 0x000fe2000000005e */
        /* <DEDUP_REMOVED lines=10> */
[----:B------:R-:W-:-:S04]  /*4280*/  LEA R56, P0, R92, UR10, 0x2 ;  /* 0x0000000a5c387c11 */ /* 0x000fc8000f8010ff */
[----:B------:R-:W-:Y:S02]  /*4290*/  LEA.HI.X R57, R92, UR11, R93, 0x2, P0 ;  /* 0x0000000b5c397c11 */ /* 0x000fe400080f145d */
[----:B------:R-:W-:Y:S01]  /*42a0*/  LEA R30, P0, R96, UR10, 0x2 ;  /* 0x0000000a601e7c11 */ /* 0x000fe2000f8010ff */
[----:B------:R-:W-:-:S03]  /*42b0*/  IMAD.WIDE.U32 R28, R10, 0x14, R56 ;  /* 0x000000140a1c7825 */ /* 0x000fc600078e0038 */
[----:B------:R-:W-:Y:S02]  /*42c0*/  LEA.HI.X R31, R96, UR11, R101, 0x2, P0 ;  /* 0x0000000b601f7c11 */ /* 0x000fe400080f1465 */
[----:B------:R-:W-:Y:S01]  /*42d0*/  IADD3 R29, R11, R29, RZ ;  /* 0x0000001d0b1d7210 */ /* 0x000fe20007ffe0ff */
[----:B------:R-:W-:Y:S02]  /*42e0*/  FFMA R92, R15, R73, R100 ;  /* 0x000000490f5c7223 */ /* 0x000fe40000000064 */
[----:B------:R-:W-:-:S04]  /*42f0*/  IMAD.WIDE R60, R16, 0x4, R28 ;  /* 0x00000004103c7825 */ /* 0x000fc800078e021c */
[----:B------:R-:W-:-:S04]  /*4300*/  IMAD.WIDE R72, R17, 0x4, R28 ;  /* 0x0000000411487825 */ /* 0x000fc800078e021c */
[----:B------:R-:W-:Y:S01]  /*4310*/  FADD R93, -R98, R99 ;  /* 0x00000063625d7221 */ /* 0x000fe20000000100 */
[----:B------:R1:W2:Y:S01]  /*4320*/  LDG.E.EL R97, desc[UR6][R60.64] ;  /* 0x000000063c617981 */ /* 0x0002a2000c2e1900 */
[----:B0-----:R-:W-:-:S03]  /*4330*/  IMAD.WIDE R70, R13, 0x4, R28 ;  /* 0x000000040d467825 */ /* 0x001fc600078e021c */
[----:B------:R-:W3:Y:S01]  /*4340*/  LDG.E.EL R73, desc[UR6][R72.64] ;  /* 0x0000000648497981 */ /* 0x000ee2000c2e1900 */
[----:B------:R-:W-:-:S03]  /*4350*/  IMAD.WIDE R94, R12, 0x4, R28 ;  /* 0x000000040c5e7825 */ /* 0x000fc600078e021c */
[----:B------:R0:W4:Y:S01]  /*4360*/  LDG.E.EL R99, desc[UR6][R70.64] ;  /* 0x0000000646637981 */ /* 0x000122000c2e1900 */
[----:B------:R-:W-:-:S03]  /*4370*/  IMAD.WIDE.U32 R28, R10, 0x14, R30 ;  /* 0x000000140a1c7825 */ /* 0x000fc600078e001e */
[----:B------:R-:W2:Y:S02]  /*4380*/  LDG.E.EL R95, desc[UR6][R94.64] ;  /* 0x000000065e5f7981 */ /* 0x000ea4000c2e1900 */
[----:B------:R-:W-:-:S03]  /*4390*/  IADD3 R29, R11, R29, RZ ;  /* 0x0000001d0b1d7210 */ /* 0x000fc60007ffe0ff */
[----:B-1----:R-:W-:-:S04]  /*43a0*/  IMAD.WIDE R60, R16, 0x4, R28 ;  /* 0x00000004103c7825 */ /* 0x002fc800078e021c */
[----:B0-----:R-:W-:Y:S02]  /*43b0*/  IMAD.WIDE R70, R17, 0x4, R28 ;  /* 0x0000000411467825 */ /* 0x001fe400078e021c */
[----:B------:R-:W2:Y:S04]  /*43c0*/  LDG.E.EL R60, desc[UR6][R60.64] ;  /* 0x000000063c3c7981 */ /* 0x000ea8000c2e1900 */
[----:B------:R-:W3:Y:S01]  /*43d0*/  LDG.E.EL R70, desc[UR6][R70.64] ;  /* 0x0000000646467981 */ /* 0x000ee2000c2e1900 */
[----:B------:R-:W-:-:S04]  /*43e0*/  IMAD.WIDE.U32 R56, R51, 0x14, R56 ;  /* 0x0000001433387825 */ /* 0x000fc800078e0038 */
[----:B------:R-:W-:Y:S01]  /*43f0*/  IMAD.WIDE.U32 R30, R51, 0x14, R30 ;  /* 0x00000014331e7825 */ /* 0x000fe200078e001e */
[----:B------:R-:W-:-:S04]  /*4400*/  IADD3 R57, R18, R57, RZ ;  /* 0x0000003912397210 */ /* 0x000fc80007ffe0ff */
[----:B------:R-:W-:Y:S01]  /*4410*/  IADD3 R31, R18, R31, RZ ;  /* 0x0000001f121f7210 */ /* 0x000fe20007ffe0ff */
[----:B--2---:R-:W-:Y:S01]  /*4420*/  FADD R72, -R97, R60 ;  /* 0x0000003c61487221 */ /* 0x004fe20000000100 */
[----:B---3--:R-:W-:-:S03]  /*4430*/  FADD R100, -R73, R70 ;  /* 0x0000004649647221 */ /* 0x008fc60000000100 */
[C---:B------:R-:W-:Y:S01]  /*4440*/  FFMA R96, R42.reuse, R72, R97 ;  /* 0x000000482a607223 */ /* 0x040fe20000000061 */
[----:B------:R-:W-:Y:S01]  /*4450*/  FFMA R100, R42, R100, R73 ;  /* 0x000000642a647223 */ /* 0x000fe20000000049 */
[----:B------:R-:W-:-:S04]  /*4460*/  IMAD.WIDE R72, R13, 0x4, R28 ;  /* 0x000000040d487825 */ /* 0x000fc800078e021c */
[----:B------:R-:W-:Y:S02]  /*4470*/  IMAD.WIDE R28, R12, 0x4, R28 ;  /* 0x000000040c1c7825 */ /* 0x000fe400078e021c */
[----:B------:R-:W4:Y:S02]  /*4480*/  LDG.E.EL R72, desc[UR6][R72.64] ;  /* 0x0000000648487981 */ /* 0x000f24000c2e1900 */
[C---:B------:R-:W-:Y:S02]  /*4490*/  IMAD.WIDE R60, R16.reuse, 0x4, R56 ;  /* 0x00000004103c7825 */ /* 0x040fe400078e0238 */
[----:B------:R0:W2:Y:S04]  /*44a0*/  LDG.E.EL R94, desc[UR6][R28.64] ;  /* 0x000000061c5e7981 */ /* 0x0000a8000c2e1900 */
[----:B------:R-:W3:Y:S01]  /*44b0*/  LDG.E.EL R61, desc[UR6][R60.64] ;  /* 0x000000063c3d7981 */ /* 0x000ee2000c2e1900 */
[----:B0-----:R-:W-:-:S06]  /*44c0*/  IMAD.WIDE R28, R16, 0x4, R30 ;  /* 0x00000004101c7825 */ /* 0x001fcc00078e021e */
[----:B------:R-:W3:Y:S01]  /*44d0*/  LDG.E.EL R28, desc[UR6][R28.64] ;  /* 0x000000061c1c7981 */ /* 0x000ee2000c2e1900 */
[----:B------:R-:W-:Y:S01]  /*44e0*/  FFMA R93, R15, R93, R98 ;  /* 0x0000005d0f5d7223 */ /* 0x000fe20000000062 */
[----:B----4-:R-:W-:Y:S01]  /*44f0*/  FADD R98, -R99, R72 ;  /* 0x0000004863627221 */ /* 0x010fe20000000100 */
[----:B------:R-:W-:-:S06]  /*4500*/  IMAD.WIDE R72, R17, 0x4, R30 ;  /* 0x0000000411487825 */ /* 0x000fcc00078e021e */
[----:B------:R-:W4:Y:S01]  /*4510*/  LDG.E.EL R72, desc[UR6][R72.64] ;  /* 0x0000000648487981 */ /* 0x000f22000c2e1900 */
[----:B---3--:R-:W-:-:S04]  /*4520*/  FADD R70, -R61, R28 ;  /* 0x0000001c3d467221 */ /* 0x008fc80000000100 */
[----:B------:R-:W-:-:S04]  /*4530*/  FFMA R71, R42, R70, R61 ;  /* 0x000000462a477223 */ /* 0x000fc8000000003d */
[----:B------:R-:W-:-:S04]  /*4540*/  FADD R71, -R96, R71 ;  /* 0x0000004760477221 */ /* 0x000fc80000000100 */
[----:B------:R-:W-:Y:S01]  /*4550*/  FFMA R96, R15, R71, R96 ;  /* 0x000000470f607223 */ /* 0x000fe20000000060 */
[----:B------:R-:W-:-:S06]  /*4560*/  IMAD.WIDE R70, R17, 0x4, R56 ;  /* 0x0000000411467825 */ /* 0x000fcc00078e0238 */
[----:B------:R-:W4:Y:S01]  /*4570*/  LDG.E.EL R71, desc[UR6][R70.64] ;  /* 0x0000000646477981 */ /* 0x000f22000c2e1900 */
[----:B------:R-:W-:-:S06]  /*4580*/  IMAD.WIDE R28, R13, 0x4, R56 ;  /* 0x000000040d1c7825 */ /* 0x000fcc00078e0238 */
[----:B------:R0:W3:Y:S01]  /*4590*/  LDG.E.EL R29, desc[UR6][R28.64] ;  /* 0x000000061c1d7981 */ /* 0x0000e2000c2e1900 */
[----:B----4-:R-:W-:-:S04]  /*45a0*/  FADD R60, -R71, R72 ;  /* 0x00000048473c7221 */ /* 0x010fc80000000100 */
[----:B------:R-:W-:-:S04]  /*45b0*/  FFMA R61, R42, R60, R71 ;  /* 0x0000003c2a3d7223 */ /* 0x000fc80000000047 */
[----:B------:R-:W-:-:S04]  /*45c0*/  FADD R61, -R100, R61 ;  /* 0x0000003d643d7221 */ /* 0x000fc80000000100 */
[----:B------:R-:W-:Y:S01]  /*45d0*/  FFMA R97, R15, R61, R100 ;  /* 0x0000003d0f617223 */ /* 0x000fe20000000064 */
[----:B------:R-:W-:-:S04]  /*45e0*/  IMAD.WIDE R60, R12, 0x4, R56 ;  /* 0x000000040c3c7825 */ /* 0x000fc800078e0238 */
[----:B------:R-:W-:-:S06]  /*45f0*/  IMAD.WIDE R56, R13, 0x4, R30 ;  /* 0x000000040d387825 */ /* 0x000fcc00078e021e */
[----:B------:R-:W3:Y:S01]  /*4600*/  LDG.E.EL R56, desc[UR6][R56.64] ;  /* 0x0000000638387981 */ /* 0x000ee2000c2e1900 */
[----:B0-----:R-:W-:Y:S01]  /*4610*/  LEA R28, P0, R88, UR10, 0x2 ;  /* 0x0000000a581c7c11 */ /* 0x001fe2000f8010ff */
[----:B------:R-:W-:Y:S02]  /*4620*/  FFMA R98, R42, R98, R99 ;  /* 0x000000622a627223 */ /* 0x000fe40000000063 */
[----:B------:R0:W4:Y:S01]  /*4630*/  LDG.E.EL R99, desc[UR6][R60.64] ;  /* 0x000000063c637981 */ /* 0x000122000c2e1900 */
[----:B------:R-:W-:-:S05]  /*4640*/  IMAD.WIDE R30, R12, 0x4, R30 ;  /* 0x000000040c1e7825 */ /* 0x000fca00078e021e */
[----:B------:R1:W4:Y:S01]  /*4650*/  LDG.E.EL R100, desc[UR6][R30.64] ;  /* 0x000000061e647981 */ /* 0x000322000c2e1900 */
[----:B---3--:R-:W-:-:S04]  /*4660*/  FADD R70, -R29, R56 ;  /* 0x000000381d467221 */ /* 0x008fc80000000100 */
[----:B------:R-:W-:Y:S01]  /*4670*/  FFMA R71, R42, R70, R29 ;  /* 0x000000462a477223 */ /* 0x000fe2000000001d */
[----:B------:R-:W-:Y:S02]  /*4680*/  LEA.HI.X R29, R88, UR11, R89, 0x2, P0 ;  /* 0x0000000b581d7c11 */ /* 0x000fe400080f1459 */
[----:B0-----:R-:W-:-:S04]  /*4690*/  LEA R60, P0, R90, UR10, 0x2 ;  /* 0x0000000a5a3c7c11 */ /* 0x001fc8000f8010ff */
[----:B------:R-:W-:Y:S01]  /*46a0*/  LEA.HI.X R61, R90, UR11, R91, 0x2, P0 ;  /* 0x0000000b5a3d7c11 */ /* 0x000fe200080f145b */
[----:B------:R-:W-:-:S04]  /*46b0*/  IMAD.WIDE.U32 R56, R10, 0x14, R28 ;  /* 0x000000140a387825 */ /* 0x000fc800078e001c */
[----:B-1----:R-:W-:-:S04]  /*46c0*/  IMAD.WIDE.U32 R30, R10, 0x14, R60 ;  /* 0x000000140a1e7825 */ /* 0x002fc800078e003c */
[----:B------:R-:W-:Y:S01]  /*46d0*/  FADD R71, -R98, R71 ;  /* 0x0000004762477221 */ /* 0x000fe20000000100 */
[----:B------:R-:W-:Y:S02]  /*46e0*/  IADD3 R57, R11, R57, RZ ;  /* 0x000000390b397210 */ /* 0x000fe40007ffe0ff */
[----:B------:R-:W-:Y:S01]  /*46f0*/  IADD3 R31, R11, R31, RZ ;  /* 0x0000001f0b1f7210 */ /* 0x000fe20007ffe0ff */
[----:B------:R-:W-:Y:S01]  /*4700*/  FFMA R98, R15, R71, R98 ;  /* 0x000000470f627223 */ /* 0x000fe20000000062 */
[----:B------:R-:W-:-:S04]  /*4710*/  IMAD.WIDE R72, R16, 0x4, R56 ;  /* 0x0000000410487825 */ /* 0x000fc800078e0238 */
[----:B------:R-:W-:Y:S02]  /*4720*/  IMAD.WIDE R70, R16, 0x4, R30 ;  /* 0x0000000410467825 */ /* 0x000fe400078e021e */
[----:B------:R-:W3:Y:S04]  /*4730*/  LDG.E.EL R72, desc[UR6][R72.64] ;  /* 0x0000000648487981 */ /* 0x000ee8000c2e1900 */
[----:B------:R-:W3:Y:S01]  /*4740*/  LDG.E.EL R71, desc[UR6][R70.64] ;  /* 0x0000000646477981 */ /* 0x000ee2000c2e1900 */
[----:B------:R-:W-:-:S04]  /*4750*/  IMAD.WIDE.U32 R28, R51, 0x14, R28 ;  /* 0x00000014331c7825 */ /* 0x000fc800078e001c */
[----:B------:R-:W-:Y:S01]  /*4760*/  IMAD.WIDE.U32 R60, R51, 0x14, R60 ;  /* 0x00000014333c7825 */ /* 0x000fe200078e003c */
[----:B------:R-:W-:-:S04]  /*4770*/  IADD3 R29, R18, R29, RZ ;  /* 0x0000001d121d7210 */ /* 0x000fc80007ffe0ff */
[----:B------:R-:W-:-:S03]  /*4780*/  IADD3 R61, R18, R61, RZ ;  /* 0x0000003d123d7210 */ /* 0x000fc60007ffe0ff */
[----:B------:R-:W-:-:S06]  /*4790*/  IMAD.WIDE R88, R16, 0x4, R60 ;  /* 0x0000000410587825 */ /* 0x000fcc00078e023c */
[----:B------:R-:W2:Y:S01]  /*47a0*/  LDG.E.EL R89, desc[UR6][R88.64] ;  /* 0x0000000658597981 */ /* 0x000ea2000c2e1900 */
[----:B---3--:R-:W-:-:S04]  /*47b0*/  FADD R10, -R72, R71 ;  /* 0x00000047480a7221 */ /* 0x008fc80000000100 */
[----:B------:R-:W-:Y:S01]  /*47c0*/  FFMA R18, R43, R10, R72 ;  /* 0x0000000a2b127223 */ /* 0x000fe20000000048 */
[----:B------:R-:W-:-:S04]  /*47d0*/  IMAD.WIDE R10, R16, 0x4, R28 ;  /* 0x00000004100a7825 */ /* 0x000fc800078e021c */
[C---:B------:R-:W-:Y:S02]  /*47e0*/  IMAD.WIDE R72, R17.reuse, 0x4, R56 ;  /* 0x0000000411487825 */ /* 0x040fe400078e0238 */
[----:B------:R-:W2:Y:S02]  /*47f0*/  LDG.E.EL R10, desc[UR6][R10.64] ;  /* 0x000000060a0a7981 */ /* 0x000ea4000c2e1900 */
[----:B------:R-:W-:Y:S02]  /*4800*/  IMAD.WIDE R70, R17, 0x4, R30 ;  /* 0x0000000411467825 */ /* 0x000fe400078e021e */
[----:B------:R-:W3:Y:S04]  /*4810*/  LDG.E.EL R72, desc[UR6][R72.64] ;  /* 0x0000000648487981 */ /* 0x000ee8000c2e1900 */
[----:B------:R-:W3:Y:S01]  /*4820*/  LDG.E.EL R71, desc[UR6][R70.64] ;  /* 0x0000000646477981 */ /* 0x000ee2000c2e1900 */
[----:B--2---:R-:W-:-:S04]  /*4830*/  FADD R16, -R10, R89 ;  /* 0x000000590a107221 */ /* 0x004fc80000000100 */
[----:B------:R-:W-:Y:S01]  /*4840*/  FFMA R51, R43, R16, R10 ;  /* 0x000000102b337223 */ /* 0x000fe2000000000a */
[----:B---3--:R-:W-:-:S04]  /*4850*/  FADD R10, -R72, R71 ;  /* 0x00000047480a7221 */ /* 0x008fc80000000100 */
[----:B------:R-:W-:Y:S01]  /*4860*/  FFMA R90, R43, R10, R72 ;  /* 0x0000000a2b5a7223 */ /* 0x000fe20000000048 */
[----:B------:R-:W-:-:S04]  /*4870*/  IMAD.WIDE R10, R17, 0x4, R28 ;  /* 0x00000004110a7825 */ /* 0x000fc800078e021c */
[----:B------:R-:W-:Y:S02]  /*4880*/  IMAD.WIDE R16, R17, 0x4, R60 ;  /* 0x0000000411107825 */ /* 0x000fe400078e023c */
[----:B------:R-:W2:Y:S04]  /*4890*/  LDG.E.EL R10, desc[UR6][R10.64] ;  /* 0x000000060a0a7981 */ /* 0x000ea8000c2e1900 */
[----:B------:R-:W2:Y:S01]  /*48a0*/  LDG.E.EL R17, desc[UR6][R16.64] ;  /* 0x0000000610117981 */ /* 0x000ea2000c2e1900 */
[----:B------:R-:W-:-:S04]  /*48b0*/  FADD R51, -R18, R51 ;  /* 0x0000003312337221 */ /* 0x000fc80000000100 */
[----:B------:R-:W-:Y:S01]  /*48c0*/  FFMA R18, R15, R51, R18 ;  /* 0x000000330f127223 */ /* 0x000fe20000000012 */
[----:B------:R-:W-:-:S06]  /*48d0*/  IMAD.WIDE R70, R13, 0x4, R56 ;  /* 0x000000040d467825 */ /* 0x000fcc00078e0238 */
[----:B------:R-:W3:Y:S01]  /*48e0*/  LDG.E.EL R70, desc[UR6][R70.64] ;  /* 0x0000000646467981 */ /* 0x000ee2000c2e1900 */
[----:B--2---:R-:W-:-:S04]  /*48f0*/  FADD R51, -R10, R17 ;  /* 0x000000110a337221 */ /* 0x004fc80000000100 */
[----:B------:R-:W-:Y:S01]  /*4900*/  FFMA R51, R43, R51, R10 ;  /* 0x000000332b337223 */ /* 0x000fe2000000000a */
[----:B------:R-:W-:-:S06]  /*4910*/  IMAD.WIDE R10, R13, 0x4, R30 ;  /* 0x000000040d0a7825 */ /* 0x000fcc00078e021e */
[----:B------:R-:W3:Y:S01]  /*4920*/  LDG.E.EL R11, desc[UR6][R10.64] ;  /* 0x000000060a0b7981 */ /* 0x000ee2000c2e1900 */
[----:B------:R-:W-:-:S04]  /*4930*/  IMAD.WIDE R16, R13, 0x4, R28 ;  /* 0x000000040d107825 */ /* 0x000fc800078e021c */
[C---:B------:R-:W-:Y:S02]  /*4940*/  IMAD.WIDE R68, R12.reuse, 0x4, R68 ;  /* 0x000000040c447825 */ /* 0x040fe400078e0244 */
[----:B------:R-:W2:Y:S02]  /*4950*/  LDG.E.EL R16, desc[UR6][R16.64] ;  /* 0x0000000610107981 */ /* 0x000ea4000c2e1900 */
[C---:B------:R-:W-:Y:S02]  /*4960*/  IMAD.WIDE R56, R12.reuse, 0x4, R56 ;  /* 0x000000040c387825 */ /* 0x040fe400078e0238 */
[----:B------:R-:W2:Y:S02]  /*4970*/  LDG.E.EL R68, desc[UR6][R68.64] ;  /* 0x0000000644447981 */ /* 0x000ea4000c2e1900 */
[C---:B------:R-:W-:Y:S02]  /*4980*/  IMAD.WIDE R30, R12.reuse, 0x4, R30 ;  /* 0x000000040c1e7825 */ /* 0x040fe400078e021e */
[----:B------:R-:W2:Y:S02]  /*4990*/  LDG.E.EL R56, desc[UR6][R56.64] ;  /* 0x0000000638387981 */ /* 0x000ea4000c2e1900 */
[----:B------:R-:W-:-:S02]  /*49a0*/  IMAD.WIDE R28, R12, 0x4, R28 ;  /* 0x000000040c1c7825 */ /* 0x000fc400078e021c */
[----:B------:R0:W2:Y:S04]  /*49b0*/  LDG.E.EL R31, desc[UR6][R30.64] ;  /* 0x000000061e1f7981 */ /* 0x0000a8000c2e1900 */
[----:B------:R1:W2:Y:S01]  /*49c0*/  LDG.E.EL R10, desc[UR6][R28.64] ;  /* 0x000000061c0a7981 */ /* 0x0002a2000c2e1900 */
[----:B---3--:R-:W-:-:S04]  /*49d0*/  FADD R72, -R70, R11 ;  /* 0x0000000b46487221 */ /* 0x008fc80000000100 */
[----:B------:R-:W-:Y:S01]  /*49e0*/  FFMA R72, R43, R72, R70 ;  /* 0x000000482b487223 */ /* 0x000fe20000000046 */
[----:B------:R-:W-:-:S04]  /*49f0*/  IMAD.WIDE R70, R13, 0x4, R60 ;  /* 0x000000040d467825 */ /* 0x000fc800078e023c */
[----:B------:R-:W-:Y:S02]  /*4a00*/  IMAD.WIDE R12, R12, 0x4, R60 ;  /* 0x000000040c0c7825 */ /* 0x000fe400078e023c */
[----:B------:R-:W3:Y:S04]  /*4a10*/  LDG.E.EL R71, desc[UR6][R70.64] ;  /* 0x0000000646477981 */ /* 0x000ee8000c2e1900 */
[----:B------:R1:W3:Y:S01]  /*4a20*/  LDG.E.EL R13, desc[UR6][R12.64] ;  /* 0x000000060c0d7981 */ /* 0x0002e2000c2e1900 */
[----:B------:R-:W-:Y:S02]  /*4a30*/  LOP3.LUT R6, R6, 0xff0, RZ, 0xc0, !PT ;  /* 0x00000ff006067812 */ /* 0x000fe400078ec0ff */
[----:B------:R-:W-:-:S04]  /*4a40*/  LOP3.LUT R11, R2, 0xf0, RZ, 0xc0, !PT ;  /* 0x000000f0020b7812 */ /* 0x000fc800078ec0ff */
[----:B0-----:R-:W-:Y:S02]  /*4a50*/  IADD3 R30, R6, UR4, R11 ;  /* 0x00000004061e7c10 */ /* 0x001fe4000fffe00b */
[----:B------:R-:W-:Y:S02]  /*4a60*/  SHF.L.U32 R6, R2, 0xa, RZ ;  /* 0x0000000a02067819 */ /* 0x000fe400000006ff */
[-C--:B------:R-:W-:Y:S02]  /*4a70*/  LEA R57, R5, R4.reuse, 0xc ;  /* 0x0000000405397211 */ /* 0x080fe400078e60ff */
[----:B------:R-:W-:Y:S02]  /*4a80*/  LOP3.LUT R5, R6, 0xc00, RZ, 0xc0, !PT ;  /* 0x00000c0006057812 */ /* 0x000fe400078ec0ff */
[-C--:B------:R-:W-:Y:S02]  /*4a90*/  LEA R17, R7, R4.reuse, 0xc ;  /* 0x0000000407117211 */ /* 0x080fe400078e60ff */
[----:B------:R-:W-:Y:S01]  /*4aa0*/  LEA R2, R9, R4, 0xc ;  /* 0x0000000409027211 */ /* 0x000fe200078e60ff */
[----:B------:R-:W-:Y:S01]  /*4ab0*/  FADD R66, -R109, R66 ;  /* 0x000000426d427221 */ /* 0x000fe20000000100 */
[----:B------:R-:W-:-:S02]  /*4ac0*/  LOP3.LUT R6, R5, 0x100, RZ, 0xfc, !PT ;  /* 0x0000010005067812 */ /* 0x000fc400078efcff */
[C---:B------:R-:W-:Y:S02]  /*4ad0*/  LOP3.LUT R7, R5.reuse, 0x200, RZ, 0xfc, !PT ;  /* 0x0000020005077812 */ /* 0x040fe400078efcff */
[----:B------:R-:W-:Y:S02]  /*4ae0*/  LOP3.LUT R9, R5, 0x300, RZ, 0xfc, !PT ;  /* 0x0000030005097812 */ /* 0x000fe400078efcff */
[----:B------:R-:W-:Y:S01]  /*4af0*/  LEA R3, R3, R4, 0xc ;  /* 0x0000000403037211 */ /* 0x000fe200078e60ff */
[----:B------:R-:W-:Y:S01]  /*4b00*/  FADD R4, R50, R35 ;  /* 0x0000002332047221 */ /* 0x000fe20000000000 */
[----:B------:R-:W-:Y:S01]  /*4b10*/  LOP3.LUT R8, R8, R5, RZ, 0xfc, !PT ;  /* 0x0000000508087212 */ /* 0x000fe200078efcff */
[----:B------:R-:W-:Y:S01]  /*4b20*/  FADD R27, R14, R27 ;  /* 0x0000001b0e1b7221 */ /* 0x000fe20000000000 */
[----:B------:R-:W-:Y:S01]  /*4b30*/  LEA.HI R35, R5, UR4, RZ, 0x1c ;  /* 0x0000000405237c11 */ /* 0x000fe2000f8fe0ff */
[----:B------:R-:W-:Y:S01]  /*4b40*/  FFMA R66, R22, R66, R109 ;  /* 0x0000004216427223 */ /* 0x000fe2000000006d */
[----:B-1----:R-:W-:-:S02]  /*4b50*/  LEA.HI R29, R6, UR4, RZ, 0x1c ;  /* 0x00000004061d7c11 */ /* 0x002fc4000f8fe0ff */
[----:B------:R-:W-:Y:S02]  /*4b60*/  LEA.HI R7, R7, UR4, RZ, 0x1c ;  /* 0x0000000407077c11 */ /* 0x000fe4000f8fe0ff */
[----:B------:R-:W-:Y:S01]  /*4b70*/  LEA.HI R9, R9, UR4, RZ, 0x1c ;  /* 0x0000000409097c11 */ /* 0x000fe2000f8fe0ff */
[----:B------:R-:W-:Y:S01]  /*4b80*/  FADD R37, R37, R78 ;  /* 0x0000004e25257221 */ /* 0x000fe20000000000 */
[----:B------:R-:W-:Y:S01]  /*4b90*/  FADD R69, -R105, R102 ;  /* 0x0000006669457221 */ /* 0x000fe20000000100 */
[----:B------:R-:W-:Y:S01]  /*4ba0*/  IADD3 R35, R8, R35, RZ ;  /* 0x0000002308237210 */ /* 0x000fe20007ffe0ff */
[----:B------:R-:W-:Y:S01]  /*4bb0*/  FADD R12, R52, R27 ;  /* 0x0000001b340c7221 */ /* 0x000fe20000000000 */
[----:B------:R-:W-:Y:S01]  /*4bc0*/  IADD3 R29, R8, R29, RZ ;  /* 0x0000001d081d7210 */ /* 0x000fe20007ffe0ff */
[----:B------:R-:W-:Y:S01]  /*4bd0*/  FFMA R77, R22, R77, R103 ;  /* 0x0000004d164d7223 */ /* 0x000fe20000000067 */
[----:B------:R-:W-:Y:S01]  /*4be0*/  IADD3 R50, R8, R7, RZ ;  /* 0x0000000708327210 */ /* 0x000fe20007ffe0ff */
[----:B------:R-:W-:Y:S01]  /*4bf0*/  FADD R66, R25, R66 ;  /* 0x0000004219427221 */ /* 0x000fe20000000000 */
[----:B------:R-:W-:Y:S01]  /*4c00*/  IADD3 R28, R8, R9, RZ ;  /* 0x00000009081c7210 */ /* 0x000fe20007ffe0ff */
[----:B------:R-:W-:Y:S01]  /*4c10*/  FADD R8, R33, R4 ;  /* 0x0000000421087221 */ /* 0x000fe20000000000 */
[----:B------:R-:W-:Y:S01]  /*4c20*/  FSETP.GEU.AND P3, PT, R27, -R52, PT ;  /* 0x800000341b00720b */ /* 0x000fe20003f6e000 */
[----:B------:R-:W-:Y:S01]  /*4c30*/  FADD R53, R53, R80 ;  /* 0x0000005035357221 */ /* 0x000fe20000000000 */
[----:B------:R-:W-:Y:S01]  /*4c40*/  FSETP.GEU.AND P4, PT, R4, -R33, PT ;  /* 0x800000210400720b */ /* 0x000fe20003f8e000 */
[----:B------:R-:W-:Y:S01]  /*4c50*/  FADD R51, -R90, R51 ;  /* 0x000000335a337221 */ /* 0x000fe20000000100 */
[----:B------:R-:W-:Y:S01]  /*4c60*/  FSETP.GEU.AND P5, PT, R37, -R92, PT ;  /* 0x8000005c2500720b */ /* 0x000fe20003fae000 */
[----:B--2---:R-:W-:Y:S01]  /*4c70*/  FADD R31, -R56, R31 ;  /* 0x0000001f381f7221 */ /* 0x004fe20000000100 */
[----:B------:R-:W-:Y:S01]  /*4c80*/  FFMA R69, R22, R69, R105 ;  /* 0x0000004516457223 */ /* 0x000fe20000000069 */
[----:B------:R-:W-:Y:S01]  /*4c90*/  FADD R37, R92, R37 ;  /* 0x000000255c257221 */ /* 0x000fe20000000000 */
[----:B------:R-:W-:Y:S01]  /*4ca0*/  FADD R87, R54, R87 ;  /* 0x0000005736577221 */ /* 0x000fe20000000000 */
[----:B------:R-:W-:Y:S01]  /*4cb0*/  FADD R77, R44, R77 ;  /* 0x0000004d2c4d7221 */ /* 0x000fe20000000000 */
[----:B------:R-:W-:Y:S01]  /*4cc0*/  FSEL R12, R12, RZ, P3 ;  /* 0x000000ff0c0c7208 */ /* 0x000fe20001800000 */
[----:B------:R-:W-:Y:S01]  /*4cd0*/  FADD R81, -R68, R81 ;  /* 0x0000005144517221 */ /* 0x000fe20000000100 */
[----:B-----5:R-:W-:Y:S01]  /*4ce0*/  FADD R79, -R76, R79 ;  /* 0x0000004f4c4f7221 */ /* 0x020fe20000000100 */
[----:B------:R-:W-:Y:S01]  /*4cf0*/  FADD R94, -R95, R94 ;  /* 0x0000005e5f5e7221 */ /* 0x000fe20000000100 */
[----:B----4-:R-:W-:Y:S01]  /*4d00*/  FADD R100, -R99, R100 ;  /* 0x0000006463647221 */ /* 0x010fe20000000100 */
[----:B------:R-:W-:Y:S01]  /*4d10*/  FSEL R8, R8, RZ, P4 ;  /* 0x000000ff08087208 */ /* 0x000fe20002000000 */
[----:B------:R-:W-:Y:S01]  /*4d20*/  FADD R6, R96, R53 ;  /* 0x0000003560067221 */ /* 0x000fe20000000000 */
[----:B------:R-:W-:Y:S01]  /*4d30*/  FSETP.GEU.AND P3, PT, R66, -R97, PT ;  /* 0x800000614200720b */ /* 0x000fe20003f6e000 */
[----:B------:R-:W-:Y:S01]  /*4d40*/  FFMA R51, R15, R51, R90 ;  /* 0x000000330f337223 */ /* 0x000fe2000000005a */
[----:B------:R-:W-:Y:S01]  /*4d50*/  FADD R84, -R75, R84 ;  /* 0x000000544b547221 */ /* 0x000fe20000000100 */
[----:B------:R-:W-:Y:S01]  /*4d60*/  FADD R82, -R65, R82 ;  /* 0x0000005241527221 */ /* 0x000fe20000000100 */
[----:B------:R-:W-:Y:S01]  /*4d70*/  FADD R58, R21, R58 ;  /* 0x0000003a153a7221 */ /* 0x000fe20000000000 */
[----:B------:R-:W-:Y:S01]  /*4d80*/  FSETP.GEU.AND P4, PT, R53, -R96, PT ;  /* 0x800000603500720b */ /* 0x000fe20003f8e000 */
[----:B------:R-:W-:Y:S01]  /*4d90*/  FADD R66, R97, R66 ;  /* 0x0000004261427221 */ /* 0x000fe20000000000 */
[----:B------:R-:W-:Y:S01]  /*4da0*/  FFMA R56, R43, R31, R56 ;  /* 0x0000001f2b387223 */ /* 0x000fe20000000038 */
[----:B------:R-:W-:Y:S01]  /*4db0*/  FADD R20, R20, R69 ;  /* 0x0000004514147221 */ /* 0x000fe20000000000 */
[----:B------:R-:W-:Y:S01]  /*4dc0*/  FADD R5, R86, R87 ;  /* 0x0000005756057221 */ /* 0x000fe20000000000 */
[----:B------:R-:W-:Y:S01]  /*4dd0*/  FADD R63, R24, R63 ;  /* 0x0000003f183f7221 */ /* 0x000fe20000000000 */
[C---:B------:R-:W-:Y:S01]  /*4de0*/  FFMA R68, R41.reuse, R81, R68 ;  /* 0x0000005129447223 */ /* 0x040fe20000000044 */
[----:B------:R-:W-:Y:S01]  /*4df0*/  FFMA R79, R41, R79, R76 ;  /* 0x0000004f294f7223 */ /* 0x000fe2000000004c */
[----:B------:R-:W-:Y:S01]  /*4e00*/  FSETP.GEU.AND P1, PT, R87, -R86, PT ;  /* 0x800000565700720b */ /* 0x000fe20003f2e000 */
[C---:B------:R-:W-:Y:S01]  /*4e10*/  FFMA R94, R42.reuse, R94, R95 ;  /* 0x0000005e2a5e7223 */ /* 0x040fe2000000005f */
[----:B------:R-:W-:Y:S01]  /*4e20*/  FFMA R99, R42, R100, R99 ;  /* 0x000000642a637223 */ /* 0x000fe20000000063 */
[C---:B------:R-:W-:Y:S01]  /*4e30*/  FFMA R75, R46.reuse, R84, R75 ;  /* 0x000000542e4b7223 */ /* 0x040fe2000000004b */
[----:B------:R-:W-:Y:S01]  /*4e40*/  FFMA R82, R46, R82, R65 ;  /* 0x000000522e527223 */ /* 0x000fe20000000041 */
[----:B------:R-:W-:Y:S01]  /*4e50*/  FSEL R6, R6, RZ, P4 ;  /* 0x000000ff06067208 */ /* 0x000fe20002000000 */
[----:B------:R-:W-:Y:S01]  /*4e60*/  FADD R11, R51, R58 ;  /* 0x0000003a330b7221 */ /* 0x000fe20000000000 */
[----:B------:R-:W-:Y:S01]  /*4e70*/  FSETP.GEU.AND P4, PT, R58, -R51, PT ;  /* 0x800000333a00720b */ /* 0x000fe20003f8e000 */
[----:B------:R-:W-:Y:S01]  /*4e80*/  FADD R79, -R68, R79 ;  /* 0x0000004f444f7221 */ /* 0x000fe20000000100 */
[----:B------:R-:W-:Y:S01]  /*4e90*/  FADD R99, -R94, R99 ;  /* 0x000000635e637221 */ /* 0x000fe20000000100 */
[----:B------:R-:W-:Y:S01]  /*4ea0*/  FSEL R5, R5, RZ, P1 ;  /* 0x000000ff05057208 */ /* 0x000fe20000800000 */
[----:B------:R-:W-:Y:S01]  /*4eb0*/  FADD R14, R98, R63 ;  /* 0x0000003f620e7221 */ /* 0x000fe20000000000 */
[----:B------:R-:W-:Y:S01]  /*4ec0*/  FADD R82, -R75, R82 ;  /* 0x000000524b527221 */ /* 0x000fe20000000100 */
[----:B------:R-:W-:Y:S01]  /*4ed0*/  FSETP.GEU.AND P1, PT, R63, -R98, PT ;  /* 0x800000623f00720b */ /* 0x000fe20003f2e000 */
[----:B------:R-:W-:Y:S01]  /*4ee0*/  FADD R39, -R26, R39 ;  /* 0x000000271a277221 */ /* 0x000fe20000000100 */
[----:B------:R-:W-:Y:S01]  /*4ef0*/  FSEL R11, R11, RZ, P4 ;  /* 0x000000ff0b0b7208 */ /* 0x000fe20002000000 */
[C---:B------:R-:W-:Y:S01]  /*4f00*/  FFMA R79, R15.reuse, R79, R68 ;  /* 0x0000004f0f4f7223 */ /* 0x040fe20000000044 */
[----:B------:R-:W-:Y:S01]  /*4f10*/  FFMA R99, R15, R99, R94 ;  /* 0x000000630f637223 */ /* 0x000fe2000000005e */
[----:B------:R-:W-:Y:S01]  /*4f20*/  FFMA R82, R22, R82, R75 ;  /* 0x0000005216527223 */ /* 0x000fe2000000004b */
[----:B------:R-:W-:Y:S01]  /*4f30*/  FSEL R14, R14, RZ, P1 ;  /* 0x000000ff0e0e7208 */ /* 0x000fe20000800000 */
[----:B------:R-:W-:Y:S01]  /*4f40*/  FADD R55, -R38, R55 ;  /* 0x0000003726377221 */ /* 0x000fe20000000100 */
[----:B------:R-:W-:Y:S01]  /*4f50*/  FSETP.GTU.AND P4, PT, R5, RZ, PT ;  /* 0x000000ff0500720b */ /* 0x000fe20003f8c000 */
[----:B------:R-:W-:Y:S01]  /*4f60*/  FADD R85, -R74, R85 ;  /* 0x000000554a557221 */ /* 0x000fe20000000100 */
[----:B------:R-:W-:Y:S01]  /*4f70*/  FADD R83, -R64, R83 ;  /* 0x0000005340537221 */ /* 0x000fe20000000100 */
[----:B------:R-:W-:Y:S01]  /*4f80*/  FSETP.GTU.AND P1, PT, R11, RZ, PT ;  /* 0x000000ff0b00720b */ /* 0x000fe20003f2c000 */
[----:B------:R-:W-:Y:S01]  /*4f90*/  FADD R82, R23, R82 ;  /* 0x0000005217527221 */ /* 0x000fe20000000000 */
[----:B------:R-:W-:Y:S01]  /*4fa0*/  SEL R24, RZ, 0x1, P4 ;  /* 0x00000001ff187807 */ /* 0x000fe20002000000 */
[----:B------:R-:W-:Y:S01]  /*4fb0*/  FADD R59, R59, R34 ;  /* 0x000000223b3b7221 */ /* 0x000fe20000000000 */
[C---:B------:R-:W-:Y:S01]  /*4fc0*/  FFMA R39, R45.reuse, R39, R26 ;  /* 0x000000272d277223 */ /* 0x040fe2000000001a */
[----:B------:R-:W-:Y:S01]  /*4fd0*/  FFMA R38, R45, R55, R38 ;  /* 0x000000372d267223 */ /* 0x000fe20000000026 */
[C---:B------:R-:W-:Y:S01]  /*4fe0*/  FFMA R85, R47.reuse, R85, R74 ;  /* 0x000000552f557223 */ /* 0x040fe2000000004a */
[----:B------:R-:W-:Y:S01]  /*4ff0*/  FFMA R64, R47, R83, R64 ;  /* 0x000000532f407223 */ /* 0x000fe20000000040 */
[----:B------:R-:W-:Y:S01]  /*5000*/  SEL R23, RZ, 0x1, P1 ;  /* 0x00000001ff177807 */ /* 0x000fe20000800000 */
[----:B------:R-:W-:Y:S01]  /*5010*/  FADD R48, R48, R67 ;  /* 0x0000004330307221 */ /* 0x000fe20000000000 */
[----:B------:R-:W-:Y:S01]  /*5020*/  FADD R4, R32, R59 ;  /* 0x0000003b20047221 */ /* 0x000fe20000000000 */
[----:B------:R-:W-:Y:S01]  /*5030*/  FADD R38, -R39, R38 ;  /* 0x0000002627267221 */ /* 0x000fe20000000100 */
[----:B------:R-:W-:Y:S01]  /*5040*/  FADD R64, -R85, R64 ;  /* 0x0000004055407221 */ /* 0x000fe20000000100 */
[----:B------:R-:W-:Y:S01]  /*5050*/  FSETP.GEU.AND P2, PT, R59, -R32, PT ;  /* 0x800000203b00720b */ /* 0x000fe20003f4e000 */
[----:B------:R-:W-:Y:S01]  /*5060*/  FADD R9, R93, R48 ;  /* 0x000000305d097221 */ /* 0x000fe20000000000 */
[C---:B------:R-:W-:Y:S01]  /*5070*/  FFMA R39, R22.reuse, R38, R39 ;  /* 0x0000002616277223 */ /* 0x040fe20000000027 */
[----:B------:R-:W-:Y:S01]  /*5080*/  FFMA R64, R22, R64, R85 ;  /* 0x0000004016407223 */ /* 0x000fe20000000055 */
[----:B------:R-:W-:Y:S01]  /*5090*/  FSETP.GEU.AND P6, PT, R48, -R93, PT ;  /* 0x8000005d3000720b */ /* 0x000fe20003fce000 */
[----:B------:R-:W-:Y:S01]  /*50a0*/  FADD R49, R49, R62 ;  /* 0x0000003e31317221 */ /* 0x000fe20000000000 */
[----:B------:R-:W-:Y:S01]  /*50b0*/  FSEL R4, R4, RZ, P2 ;  /* 0x000000ff04047208 */ /* 0x000fe20001000000 */
[----:B------:R-:W-:Y:S01]  /*50c0*/  FADD R36, R36, R39 ;  /* 0x0000002724247221 */ /* 0x000fe20000000000 */
[----:B------:R-:W-:Y:S01]  /*50d0*/  FSEL R9, R9, RZ, P6 ;  /* 0x000000ff09097208 */ /* 0x000fe20003000000 */
[----:B------:R-:W-:Y:S01]  /*50e0*/  FADD R19, R19, R64 ;  /* 0x0000004013137221 */ /* 0x000fe20000000000 */
[----:B------:R-:W-:Y:S02]  /*50f0*/  BAR.SYNC.DEFER_BLOCKING 0x0 ;  /* 0x0000000000007b1d */ /* 0x000fe40000010000 */
[----:B------:R-:W-:Y:S01]  /*5100*/  FSETP.GEU.AND P2, PT, R36, -R79, PT ;  /* 0x8000004f2400720b */ /* 0x000fe20003f4e000 */
[----:B------:R-:W-:Y:S01]  /*5110*/  FADD R36, R79, R36 ;  /* 0x000000244f247221 */ /* 0x000fe20000000000 */
[----:B------:R-:W-:Y:S01]  /*5120*/  FSETP.GEU.AND P0, PT, R49, -R40, PT ;  /* 0x800000283100720b */ /* 0x000fe20003f0e000 */
[----:B------:R-:W-:Y:S01]  /*5130*/  FADD R40, R40, R49 ;  /* 0x0000003128287221 */ /* 0x000fe20000000000 */
[----:B------:R-:W-:Y:S01]  /*5140*/  FSETP.GEU.AND P6, PT, R82, -R99, PT ;  /* 0x800000635200720b */ /* 0x000fe20003fce000 */
[----:B------:R-:W-:Y:S01]  /*5150*/  FADD R82, R99, R82 ;  /* 0x0000005263527221 */ /* 0x000fe20000000000 */
[----:B------:R-:W-:Y:S01]  /*5160*/  FSEL R41, R36, RZ, P2 ;  /* 0x000000ff24297208 */ /* 0x000fe20001000000 */
[----:B------:R-:W-:Y:S01]  /*5170*/  ULDC.64 UR4, c[0x0][0x2c8] ;  /* 0x0000b20000047ab9 */ /* 0x000fe20000000a00 */
[----:B------:R-:W-:-:S02]  /*5180*/  FSEL R40, R40, RZ, P0 ;  /* 0x000000ff28287208 */ /* 0x000fc40000000000 */
[----:B------:R-:W-:Y:S02]  /*5190*/  FSEL R42, R82, RZ, P6 ;  /* 0x000000ff522a7208 */ /* 0x000fe40003000000 */
[----:B------:R-:W-:Y:S02]  /*51a0*/  FSETP.GTU.AND P0, PT, R41, RZ, PT ;  /* 0x000000ff2900720b */ /* 0x000fe40003f0c000 */
[----:B------:R-:W-:Y:S01]  /*51b0*/  FSETP.GTU.AND P2, PT, R42, RZ, PT ;  /* 0x000000ff2a00720b */ /* 0x000fe20003f4c000 */
[----:B---3--:R-:W-:-:S04]  /*51c0*/  FADD R71, -R16, R71 ;  /* 0x0000004710477221 */ /* 0x008fc80000000100 */
[----:B------:R-:W-:Y:S01]  /*51d0*/  FFMA R71, R43, R71, R16 ;  /* 0x000000472b477223 */ /* 0x000fe20000000010 */
[----:B------:R-:W-:-:S03]  /*51e0*/  FADD R7, -R10, R13 ;  /* 0x0000000d0a077221 */ /* 0x000fc60000000100 */
[----:B------:R-:W-:Y:S01]  /*51f0*/  FADD R71, -R72, R71 ;  /* 0x0000004748477221 */ /* 0x000fe20000000100 */
[----:B------:R-:W-:Y:S01]  /*5200*/  FFMA R7, R43, R7, R10 ;  /* 0x000000072b077223 */ /* 0x000fe2000000000a */
[----:B------:R-:W-:Y:S02]  /*5210*/  FSEL R13, R37, RZ, P5 ;  /* 0x000000ff250d7208 */ /* 0x000fe40002800000 */
[----:B------:R-:W-:Y:S01]  /*5220*/  FFMA R71, R15, R71, R72 ;  /* 0x000000470f477223 */ /* 0x000fe20000000048 */
[----:B------:R-:W-:Y:S01]  /*5230*/  FSETP.GEU.AND P5, PT, R77, -R18, PT ;  /* 0x800000124d00720b */ /* 0x000fe20003fae000 */
[----:B------:R-:W-:Y:S01]  /*5240*/  FADD R18, R18, R77 ;  /* 0x0000004d12127221 */ /* 0x000fe20000000000 */
[----:B------:R-:W-:Y:S01]  /*5250*/  FADD R7, -R56, R7 ;  /* 0x0000000738077221 */ /* 0x000fe20000000100 */
[----:B------:R-:W-:Y:S02]  /*5260*/  FSEL R10, R66, RZ, P3 ;  /* 0x000000ff420a7208 */ /* 0x000fe40001800000 */
[----:B------:R-:W-:Y:S01]  /*5270*/  FSETP.GEU.AND P3, PT, R20, -R71, PT ;  /* 0x800000471400720b */ /* 0x000fe20003f6e000 */
[----:B------:R-:W-:Y:S01]  /*5280*/  FADD R20, R71, R20 ;  /* 0x0000001447147221 */ /* 0x000fe20000000000 */
[----:B------:R-:W-:Y:S01]  /*5290*/  FFMA R56, R15, R7, R56 ;  /* 0x000000070f387223 */ /* 0x000fe20000000038 */
[----:B------:R-:W-:-:S03]  /*52a0*/  FSEL R7, R18, RZ, P5 ;  /* 0x000000ff12077208 */ /* 0x000fc60002800000 */
[----:B------:R-:W-:Y:S02]  /*52b0*/  FSEL R15, R20, RZ, P3 ;  /* 0x000000ff140f7208 */ /* 0x000fe40001800000 */
[----:B------:R-:W-:Y:S02]  /*52c0*/  FSETP.GTU.AND P3, PT, R7, RZ, PT ;  /* 0x000000ff0700720b */ /* 0x000fe40003f6c000 */
[----:B------:R-:W-:Y:S02]  /*52d0*/  FSETP.GTU.AND P4, PT, R10, RZ, PT ;  /* 0x000000ff0a00720b */ /* 0x000fe40003f8c000 */
[----:B------:R-:W-:Y:S02]  /*52e0*/  SEL R25, RZ, 0x1, P3 ;  /* 0x00000001ff197807 */ /* 0x000fe40001800000 */
[----:B------:R-:W-:Y:S02]  /*52f0*/  FSETP.GTU.AND P3, PT, R14, RZ, PT ;  /* 0x000000ff0e00720b */ /* 0x000fe40003f6c000 */
[----:B------:R-:W-:-:S02]  /*5300*/  FSETP.GTU.AND P1, PT, R15, RZ, PT ;  /* 0x000000ff0f00720b */ /* 0x000fc40003f2c000 */
[----:B------:R-:W-:Y:S02]  /*5310*/  SEL R18, RZ, 0x1fffe, P4 ;  /* 0x0001fffeff127807 */ /* 0x000fe40002000000 */
[----:B------:R-:W-:Y:S02]  /*5320*/  SEL R16, RZ, 0x1fffe, P3 ;  /* 0x0001fffeff107807 */ /* 0x000fe40001800000 */
[----:B------:R-:W-:Y:S02]  /*5330*/  SEL R21, RZ, 0x1, P1 ;  /* 0x00000001ff157807 */ /* 0x000fe40000800000 */
[----:B------:R-:W-:Y:S02]  /*5340*/  FSETP.GTU.AND P5, PT, R6, RZ, PT ;  /* 0x000000ff0600720b */ /* 0x000fe40003fac000 */
[----:B------:R-:W-:Y:S02]  /*5350*/  IADD3 R18, R18, R23, RZ ;  /* 0x0000001712127210 */ /* 0x000fe40007ffe0ff */
[----:B------:R-:W-:Y:S01]  /*5360*/  IADD3 R16, R16, R21, RZ ;  /* 0x0000001510107210 */ /* 0x000fe20007ffe0ff */
[----:B------:R-:W0:Y:S01]  /*5370*/  LDC.64 R22, c[0x0][0x210] ;  /* 0x00008400ff167b82 */ /* 0x000e220000000a00 */
[----:B------:R-:W-:-:S02]  /*5380*/  SEL R20, RZ, 0x1fffe, P5 ;  /* 0x0001fffeff147807 */ /* 0x000fc40002800000 */
[----:B------:R-:W-:Y:S02]  /*5390*/  SEL R21, RZ, 0x1, P5 ;  /* 0x00000001ff157807 */ /* 0x000fe40002800000 */
[----:B------:R-:W-:Y:S02]  /*53a0*/  FSETP.GTU.AND P5, PT, R8, RZ, PT ;  /* 0x000000ff0800720b */ /* 0x000fe40003fac000 */
[----:B------:R-:W-:Y:S02]  /*53b0*/  FSETP.GTU.AND P1, PT, R4, RZ, PT ;  /* 0x000000ff0400720b */ /* 0x000fe40003f2c000 */
[----:B------:R-:W-:Y:S02]  /*53c0*/  IADD3 R20, R20, R25, RZ ;  /* 0x0000001914147210 */ /* 0x000fe40007ffe0ff */
[----:B------:R-:W-:Y:S02]  /*53d0*/  SEL R32, RZ, 0x1, P5 ;  /* 0x00000001ff207807 */ /* 0x000fe40002800000 */
[----:B------:R-:W-:-:S02]  /*53e0*/  FSETP.GTU.AND P5, PT, R9, RZ, PT ;  /* 0x000000ff0900720b */ /* 0x000fc40003fac000 */
[----:B------:R-:W-:Y:S02]  /*53f0*/  SEL R26, RZ, 0x1, P1 ;  /* 0x00000001ff1a7807 */ /* 0x000fe40000800000 */
[----:B------:R-:W-:Y:S02]  /*5400*/  LOP3.LUT R27, R20, 0x1, RZ, 0xc0, !PT ;  /* 0x00000001141b7812 */ /* 0x000fe400078ec0ff */
[----:B------:R-:W-:Y:S01]  /*5410*/  SEL R20, RZ, 0x1, P5 ;  /* 0x00000001ff147807 */ /* 0x000fe20002800000 */
[----:B------:R-:W-:Y:S01]  /*5420*/  STS.U8 [R35], R26 ;  /* 0x0000001a23007388 */ /* 0x000fe20000000000 */
[----:B------:R-:W-:Y:S02]  /*5430*/  FSETP.GTU.AND P5, PT, R12, RZ, PT ;  /* 0x000000ff0c00720b */ /* 0x000fe40003fac000 */
[----:B------:R-:W-:Y:S01]  /*5440*/  FSETP.GEU.AND P1, PT, R19, -R56, PT ;  /* 0x800000381300720b */ /* 0x000fe20003f2e000 */
[----:B------:R-:W-:Y:S01]  /*5450*/  FADD R19, R56, R19 ;  /* 0x0000001338137221 */ /* 0x000fe20000000000 */
[----:B------:R-:W-:Y:S01]  /*5460*/  SEL R25, RZ, 0x1, P4 ;  /* 0x00000001ff197807 */ /* 0x000fe20002000000 */
[----:B------:R1:W-:Y:S01]  /*5470*/  STS.U8 [R29+0x100], R24 ;  /* 0x000100181d007388 */ /* 0x0003e20000000000 */
[----:B------:R-:W-:-:S02]  /*5480*/  FSETP.GTU.AND P4, PT, R13, RZ, PT ;  /* 0x000000ff0d00720b */ /* 0x000fc40003f8c000 */
[----:B------:R-:W-:Y:S01]  /*5490*/  LOP3.LUT R31, R18, 0x1, RZ, 0xc0, !PT ;  /* 0x00000001121f7812 */ /* 0x000fe200078ec0ff */
[----:B------:R2:W-:Y:S01]  /*54a0*/  STS.U8 [R50+0x200], R21 ;  /* 0x0002001532007388 */ /* 0x0005e20000000000 */
[----:B------:R-:W-:-:S03]  /*54b0*/  SEL R18, RZ, 0x1, P4 ;  /* 0x00000001ff127807 */ /* 0x000fc60002000000 */
[----:B------:R3:W-:Y:S01]  /*54c0*/  STS.U8 [R28+0x300], R27 ;  /* 0x0003001b1c007388 */ /* 0x0007e20000000000 */
[----:B-1----:R-:W-:-:S03]  /*54d0*/  SEL R24, RZ, 0x1, P5 ;  /* 0x00000001ff187807 */ /* 0x002fc60002800000 */
[----:B------:R-:W-:Y:S01]  /*54e0*/  STS.U8 [R35+0x40], R32 ;  /* 0x0000402023007388 */ /* 0x000fe20000000000 */
[----:B------:R-:W-:Y:S02]  /*54f0*/  FSEL R43, R19, RZ, P1 ;  /* 0x000000ff132b7208 */ /* 0x000fe40000800000 */
[----:B--2---:R-:W-:Y:S01]  /*5500*/  SEL R21, RZ, 0x1, P3 ;  /* 0x00000001ff157807 */ /* 0x004fe20001800000 */
[----:B------:R-:W-:Y:S01]  /*5510*/  STS.U8 [R29+0x140], R20 ;  /* 0x000140141d007388 */ /* 0x000fe20000000000 */
[----:B------:R-:W-:-:S03]  /*5520*/  FSETP.GTU.AND P4, PT, R40, RZ, PT ;  /* 0x000000ff2800720b */ /* 0x000fc60003f8c000 */
[----:B------:R1:W-:Y:S01]  /*5530*/  STS.U8 [R50+0x240], R25 ;  /* 0x0002401932007388 */ /* 0x0003e20000000000 */
[----:B---3--:R-:W-:-:S03]  /*5540*/  LOP3.LUT R27, R16, 0x1, RZ, 0xc0, !PT ;  /* 0x00000001101b7812 */ /* 0x008fc600078ec0ff */
[----:B------:R-:W-:Y:S01]  /*5550*/  STS.U8 [R28+0x340], R31 ;  /* 0x0003401f1c007388 */ /* 0x000fe20000000000 */
[----:B------:R-:W-:-:S03]  /*5560*/  SEL R26, RZ, 0x1, P4 ;  /* 0x00000001ff1a7807 */ /* 0x000fc60002000000 */
[----:B------:R2:W-:Y:S01]  /*5570*/  STS.U8 [R35+0x80], R24 ;  /* 0x0000801823007388 */ /* 0x0005e20000000000 */
[----:B0-----:R-:W-:-:S03]  /*5580*/  IMAD.WIDE R16, R17, 0x4, R22 ;  /* 0x0000000411107825 */ /* 0x001fc600078e0216 */
[----:B------:R0:W-:Y:S01]  /*5590*/  STS.U8 [R29+0x180], R18 ;  /* 0x000180121d007388 */ /* 0x0001e20000000000 */
[----:B-1----:R-:W-:-:S03]  /*55a0*/  SEL R25, RZ, 0x1, P2 ;  /* 0x00000001ff197807 */ /* 0x002fc60001000000 */
[----:B------:R1:W-:Y:S01]  /*55b0*/  STS.U8 [R50+0x280], R21 ;  /* 0x0002801532007388 */ /* 0x0003e20000000000 */
[----:B--2---:R-:W-:Y:S02]  /*55c0*/  SEL R24, RZ, 0x1, P0 ;  /* 0x00000001ff187807 */ /* 0x004fe40000000000 */
[----:B------:R-:W-:Y:S01]  /*55d0*/  FSETP.GTU.AND P0, PT, R43, RZ, PT ;  /* 0x000000ff2b00720b */ /* 0x000fe20003f0c000 */
[--C-:B0-----:R-:W-:Y:S01]  /*55e0*/  IMAD.WIDE R18, R57, 0x4, R22.reuse ;  /* 0x0000000439127825 */ /* 0x101fe200078e0216 */
[----:B------:R-:W-:Y:S03]  /*55f0*/  STS.U8 [R28+0x380], R27 ;  /* 0x0003801b1c007388 */ /* 0x000fe60000000000 */
[--C-:B-1----:R-:W-:Y:S01]  /*5600*/  IMAD.WIDE R20, R3, 0x4, R22.reuse ;  /* 0x0000000403147825 */ /* 0x102fe200078e0216 */
[----:B------:R-:W-:Y:S03]  /*5610*/  STS.U8 [R35+0xc0], R26 ;  /* 0x0000c01a23007388 */ /* 0x000fe60000000000 */
[----:B------:R-:W-:Y:S01]  /*5620*/  IMAD.WIDE R2, R2, 0x4, R22 ;  /* 0x0000000402027825 */ /* 0x000fe200078e0216 */
[----:B------:R-:W-:Y:S01]  /*5630*/  SEL R23, RZ, 0x1, P0 ;  /* 0x00000001ff177807 */ /* 0x000fe20000000000 */
[----:B------:R-:W-:Y:S04]  /*5640*/  STG.E.128 desc[UR6][R18.64], R4 ;  /* 0x0000000412007986 */ /* 0x000fe8000c101d06 */
[----:B------:R-:W-:Y:S04]  /*5650*/  STS.U8 [R29+0x1c0], R24 ;  /* 0x0001c0181d007388 */ /* 0x000fe80000000000 */
[----:B------:R-:W-:Y:S04]  /*5660*/  STG.E.128 desc[UR6][R16.64], R8 ;  /* 0x0000000810007986 */ /* 0x000fe8000c101d06 */
[----:B------:R-:W-:Y:S04]  /*5670*/  STS.U8 [R50+0x2c0], R25 ;  /* 0x0002c01932007388 */ /* 0x000fe80000000000 */
[----:B------:R-:W-:Y:S04]  /*5680*/  STG.E.128 desc[UR6][R20.64], R12 ;  /* 0x0000000c14007986 */ /* 0x000fe8000c101d06 */
[----:B------:R-:W-:Y:S04]  /*5690*/  STG.E.128 desc[UR6][R2.64], R40 ;  /* 0x0000002802007986 */ /* 0x000fe8000c101d06 */
[----:B------:R-:W-:Y:S01]  /*56a0*/  STS.U8 [R28+0x3c0], R23 ;  /* 0x0003c0171c007388 */ /* 0x000fe20000000000 */
[----:B------:R-:W-:Y:S06]  /*56b0*/  BAR.SYNC.DEFER_BLOCKING 0x0 ;  /* 0x0000000000007b1d */ /* 0x000fec0000010000 */
[----:B------:R-:W0:Y:S02]  /*56c0*/  LDS.128 R24, [R30] ;  /* 0x000000001e187984 */ /* 0x000e240000000c00 */
[----:B0-----:R-:W-:-:S02]  /*56d0*/  PRMT R29, R24, 0x7772, RZ ;  /* 0x00007772181d7816 */ /* 0x001fc400000000ff */
[----:B------:R-:W-:Y:S02]  /*56e0*/  PRMT R32, R24, 0x7771, RZ ;  /* 0x0000777118207816 */ /* 0x000fe400000000ff */
[C---:B------:R-:W-:Y:S02]  /*56f0*/  PRMT R4, R25.reuse, 0x7772, RZ ;  /* 0x0000777219047816 */ /* 0x040fe400000000ff */
[----:B------:R-:W-:Y:S02]  /*5700*/  PRMT R29, R32, 0x5410, R29 ;  /* 0x00005410201d7816 */ /* 0x000fe4000000001d */
[----:B------:R-:W-:Y:S02]  /*5710*/  PRMT R5, R25, 0x7771, RZ ;  /* 0x0000777119057816 */ /* 0x000fe400000000ff */
[C---:B------:R-:W-:Y:S02]  /*5720*/  PRMT R6, R26.reuse, 0x7772, RZ ;  /* 0x000077721a067816 */ /* 0x040fe400000000ff */
[----:B------:R-:W-:-:S02]  /*5730*/  PRMT R7, R26, 0x7771, RZ ;  /* 0x000077711a077816 */ /* 0x000fc400000000ff */
[----:B------:R-:W-:Y:S02]  /*5740*/  PRMT R22, R24, 0x7770, RZ ;  /* 0x0000777018167816 */ /* 0x000fe400000000ff */
[----:B------:R-:W-:Y:S02]  /*5750*/  LOP3.LUT R29, R29, 0x10001, RZ, 0xc0, !PT ;  /* 0x000100011d1d7812 */ /* 0x000fe400078ec0ff */
[----:B------:R-:W-:Y:S02]  /*5760*/  PRMT R4, R5, 0x5410, R4 ;  /* 0x0000541005047816 */ /* 0x000fe40000000004 */
[----:B------:R-:W-:Y:S02]  /*5770*/  PRMT R6, R7, 0x5410, R6 ;  /* 0x0000541007067816 */ /* 0x000fe40000000006 */
[C---:B------:R-:W-:Y:S02]  /*5780*/  PRMT R9, R27.reuse, 0x7772, RZ ;  /* 0x000077721b097816 */ /* 0x040fe400000000ff */
[----:B------:R-:W-:-:S02]  /*5790*/  PRMT R10, R27, 0x7771, RZ ;  /* 0x000077711b0a7816 */ /* 0x000fc400000000ff */
[----:B------:R-:W-:Y:S02]  /*57a0*/  LOP3.LUT R22, R22, 0x1, RZ, 0xc0, !PT ;  /* 0x0000000116167812 */ /* 0x000fe400078ec0ff */
[----:B------:R-:W-:Y:S02]  /*57b0*/  LOP3.LUT R11, R29, 0xffff, RZ, 0xc0, !PT ;  /* 0x0000ffff1d0b7812 */ /* 0x000fe400078ec0ff */
[----:B------:R-:W-:Y:S02]  /*57c0*/  PRMT R3, R26, 0x7770, RZ ;  /* 0x000077701a037816 */ /* 0x000fe400000000ff */
[----:B------:R-:W-:Y:S02]  /*57d0*/  PRMT R8, R27, 0x7770, RZ ;  /* 0x000077701b087816 */ /* 0x000fe400000000ff */
[----:B------:R-:W-:Y:S02]  /*57e0*/  PRMT R2, R25, 0x7770, RZ ;  /* 0x0000777019027816 */ /* 0x000fe400000000ff */
[----:B------:R-:W-:-:S02]  /*57f0*/  LOP3.LUT R4, R4, 0x10001, RZ, 0xc0, !PT ;  /* 0x0001000104047812 */ /* 0x000fc400078ec0ff */
[----:B------:R-:W-:Y:S02]  /*5800*/  LOP3.LUT R6, R6, 0x10001, RZ, 0xc0, !PT ;  /* 0x0001000106067812 */ /* 0x000fe400078ec0ff */
[----:B------:R-:W-:Y:S02]  /*5810*/  PRMT R9, R10, 0x5410, R9 ;  /* 0x000054100a097816 */ /* 0x000fe40000000009 */
[----:B------:R-:W-:Y:S02]  /*5820*/  PRMT R22, R22, 0x3340, R11 ;  /* 0x0000334016167816 */ /* 0x000fe4000000000b */
[----:B------:R-:W-:Y:S02]  /*5830*/  LOP3.LUT R11, R3, 0x1, RZ, 0xc0, !PT ;  /* 0x00000001030b7812 */ /* 0x000fe400078ec0ff */
[----:B------:R-:W-:Y:S02]  /*5840*/  LOP3.LUT R15, R8, 0x1, RZ, 0xc0, !PT ;  /* 0x00000001080f7812 */ /* 0x000fe400078ec0ff */
[----:B------:R-:W-:-:S02]  /*5850*/  SHF.R.U32.HI R24, RZ, 0x18, R24 ;  /* 0x00000018ff187819 */ /* 0x000fc40000011618 */
[----:B------:R-:W-:Y:S02]  /*5860*/  LOP3.LUT R10, R2, 0x1, RZ, 0xc0, !PT ;  /* 0x00000001020a7812 */ /* 0x000fe400078ec0ff */
[----:B------:R-:W-:Y:S02]  /*5870*/  LOP3.LUT R3, R4, 0xffff, RZ, 0xc0, !PT ;  /* 0x0000ffff04037812 */ /* 0x000fe400078ec0ff */
[----:B------:R-:W-:Y:S02]  /*5880*/  LOP3.LUT R8, R6, 0xffff, RZ, 0xc0, !PT ;  /* 0x0000ffff06087812 */ /* 0x000fe400078ec0ff */
[----:B------:R-:W-:Y:S02]  /*5890*/  SHF.R.U32.HI R25, RZ, 0x18, R25 ;  /* 0x00000018ff197819 */ /* 0x000fe40000011619 */
[----:B------:R-:W-:Y:S02]  /*58a0*/  LOP3.LUT R9, R9, 0x10001, RZ, 0xc0, !PT ;  /* 0x0001000109097812 */ /* 0x000fe400078ec0ff */
[----:B------:R-:W-:-:S02]  /*58b0*/  SHF.R.U32.HI R26, RZ, 0x18, R26 ;  /* 0x00000018ff1a7819 */ /* 0x000fc4000001161a */
[----:B------:R-:W-:Y:S02]  /*58c0*/  SHF.R.U32.HI R27, RZ, 0x18, R27 ;  /* 0x00000018ff1b7819 */ /* 0x000fe4000001161b */
[----:B------:R-:W-:Y:S02]  /*58d0*/  SGXT.U32 R5, R24, 0x1 ;  /* 0x000000011805781a */ /* 0x000fe40000000000 */
[----:B------:R-:W-:Y:S02]  /*58e0*/  PRMT R2, R29, 0x7732, RZ ;  /* 0x000077321d027816 */ /* 0x000fe400000000ff */
[----:B------:R-:W-:Y:S02]  /*58f0*/  PRMT R7, R10, 0x3340, R3 ;  /* 0x000033400a077816 */ /* 0x000fe40000000003 */
[----:B------:R-:W-:Y:S02]  /*5900*/  PRMT R13, R11, 0x3340, R8 ;  /* 0x000033400b0d7816 */ /* 0x000fe40000000008 */
[----:B------:R-:W-:-:S02]  /*5910*/  LOP3.LUT R12, R9, 0xffff, RZ, 0xc0, !PT ;  /* 0x0000ffff090c7812 */ /* 0x000fc400078ec0ff */
[----:B------:R-:W-:Y:S02]  /*5920*/  SGXT.U32 R8, R25, 0x1 ;  /* 0x000000011908781a */ /* 0x000fe40000000000 */
[----:B------:R-:W-:Y:S02]  /*5930*/  PRMT R3, R4, 0x7732, RZ ;  /* 0x0000773204037816 */ /* 0x000fe400000000ff */
[----:B------:R-:W-:Y:S02]  /*5940*/  SGXT.U32 R11, R26, 0x1 ;  /* 0x000000011a0b781a */ /* 0x000fe40000000000 */
[----:B------:R-:W-:Y:S02]  /*5950*/  PRMT R4, R6, 0x7732, RZ ;  /* 0x0000773206047816 */ /* 0x000fe400000000ff */
[----:B------:R-:W-:Y:S02]  /*5960*/  PRMT R9, R9, 0x7732, RZ ;  /* 0x0000773209097816 */ /* 0x000fe400000000ff */
[----:B------:R-:W-:-:S02]  /*5970*/  SGXT.U32 R10, R27, 0x1 ;  /* 0x000000011b0a781a */ /* 0x000fc40000000000 */
[----:B------:R-:W-:Y:S02]  /*5980*/  PRMT R5, R2, 0x3340, R5 ;  /* 0x0000334002057816 */ /* 0x000fe40000000005 */
[----:B------:R-:W-:Y:S02]  /*5990*/  PRMT R8, R3, 0x3340, R8 ;  /* 0x0000334003087816 */ /* 0x000fe40000000008 */
[----:B------:R-:W-:Y:S02]  /*59a0*/  PRMT R12, R15, 0x3340, R12 ;  /* 0x000033400f0c7816 */ /* 0x000fe4000000000c */
[----:B------:R-:W-:Y:S02]  /*59b0*/  IADD3 R2, P0, R0, UR4, RZ ;  /* 0x0000000400027c10 */ /* 0x000fe4000ff1e0ff */
[----:B------:R-:W-:Y:S02]  /*59c0*/  PRMT R6, R4, 0x3340, R11 ;  /* 0x0000334004067816 */ /* 0x000fe4000000000b */
[----:B------:R-:W-:-:S02]  /*59d0*/  PRMT R9, R9, 0x3340, R10 ;  /* 0x0000334009097816 */ /* 0x000fc4000000000a */
[----:B------:R-:W-:Y:S02]  /*59e0*/  PRMT R4, R22, 0x5410, R5 ;  /* 0x0000541016047816 */ /* 0x000fe40000000005 */
[----:B------:R-:W-:Y:S02]  /*59f0*/  PRMT R5, R7, 0x5410, R8 ;  /* 0x0000541007057816 */ /* 0x000fe40000000008 */
[----:B------:R-:W-:Y:S02]  /*5a00*/  LEA.HI.X.SX32 R3, R0, UR5, 0x1, P0 ;  /* 0x0000000500037c11 */ /* 0x000fe400080f0eff */
[----:B------:R-:W-:Y:S02]  /*5a10*/  PRMT R6, R13, 0x5410, R6 ;  /* 0x000054100d067816 */ /* 0x000fe40000000006 */
[----:B------:R-:W-:-:S05]  /*5a20*/  PRMT R7, R12, 0x5410, R9 ;  /* 0x000054100c077816 */ /* 0x000fca0000000009 */
[----:B------:R-:W-:Y:S01]  /*5a30*/  STG.E.128 desc[UR6][R2.64], R4 ;  /* 0x0000000402007986 */ /* 0x000fe2000c101d06 */
[----:B------:R-:W-:Y:S05]  /*5a40*/  EXIT ;  /* 0x000000000000794d */ /* 0x000fea0003800000 */
.L_x_0:
[----:B------:R-:W-:-:S00]  /*5a50*/  BRA `(.L_x_0) ;  /* 0xfffffffc00fc7947 */ /* 0x000fc0000383ffff */
[----:B------:R-:W-:-:S00]  /*5a60*/  NOP ;  /* 0x0000000000007918 */ /* 0x000fc00000000000 */
        /* <DEDUP_REMOVED lines=9> */
.L_x_1:


//--------------------- .nv.shared.triton_poi_fused__unsafe_index_add_mul_relu_sub_threshold_backward_37 --------------------------
	.section	.nv.shared.triton_poi_fused__unsafe_index_add_mul_relu_sub_threshold_backward_37,"aw",@nobits
	.sectionflags	@""
	.align	16
	.zero		1024


//--------------------- .nv.constant0.triton_poi_fused__unsafe_index_add_mul_relu_sub_threshold_backward_37 --------------------------
	.section	.nv.constant0.triton_poi_fused__unsafe_index_add_mul_relu_sub_threshold_backward_37,"a",@progbits
	.sectionflags	@""
	.align	4
.nv.constant0.triton_poi_fused__unsafe_index_add_mul_relu_sub_threshold_backward_37:
	.zero		728
